// auto-generated by cutlass_sweep.gemm — config: {"arch": "sm_100", "cluster_m": 1, "cluster_n": 1, "dtype": "fp16", "dtype_b": "fp16", "layout": "nt", "stages": 0, "tile_k": 64, "tile_m": 128, "tile_n": 96}
#include "cutlass/cutlass.h"
#include "cutlass/gemm/collective/collective_builder.hpp"
#include "cutlass/gemm/device/gemm_universal_adapter.h"
#include "cutlass/gemm/kernel/gemm_universal.hpp"
#include "cutlass/epilogue/collective/collective_builder.hpp"

using ElemA = cutlass::half_t;
using ElemB = cutlass::half_t;
using ElemCD = cutlass::half_t;
using Acc  = float;
using TileShape    = cute::Shape<cute::_128, cute::_96, cute::_64>;
using ClusterShape = cute::Shape<cute::_1, cute::_1, cute::_1>;

using CollectiveEpilogue = typename cutlass::epilogue::collective::CollectiveBuilder<
    cutlass::arch::Sm100, cutlass::arch::OpClassTensorOp,
    TileShape, ClusterShape,
    cutlass::epilogue::collective::EpilogueTileAuto,
    Acc, Acc,
    ElemCD, cutlass::layout::RowMajor, 128 / cutlass::sizeof_bits<ElemCD>::value,
    ElemCD, cutlass::layout::RowMajor, 128 / cutlass::sizeof_bits<ElemCD>::value,
    cutlass::epilogue::collective::EpilogueScheduleAuto
  >::CollectiveOp;

using CollectiveMainloop = typename cutlass::gemm::collective::CollectiveBuilder<
    cutlass::arch::Sm100, cutlass::arch::OpClassTensorOp,
    ElemA, cutlass::layout::RowMajor, 128 / cutlass::sizeof_bits<ElemA>::value,
    ElemB, cutlass::layout::ColumnMajor, 128 / cutlass::sizeof_bits<ElemB>::value,
    Acc,
    TileShape, ClusterShape,
    cutlass::gemm::collective::StageCountAutoCarveout<static_cast<int>(sizeof(typename CollectiveEpilogue::SharedStorage))>,
    cutlass::gemm::collective::KernelScheduleAuto
  >::CollectiveOp;

using GemmKernel = cutlass::gemm::kernel::GemmUniversal<
    cute::Shape<int,int,int,int>,
    CollectiveMainloop,
    CollectiveEpilogue
>;
using Gemm = cutlass::gemm::device::GemmUniversalAdapter<GemmKernel>;

// Force the device kernel symbol into the cubin without needing a host main.
auto* _anchor = &cutlass::device_kernel<GemmKernel>;


// ===== COMPILED SASS (sm_100a) =====

	.target	sm_100a

	.elftype	@"ET_EXEC"


//--------------------- .note.nv.tkinfo           --------------------------
	.section	.note.nv.tkinfo,"",@"SHT_NOTE"
	.sectionflags	@"SHF_NOTE_NV_TKINFO"
	.tkinfo
        /*0018*/ 	.word	0x00000002
        /*0030*/ 	.string	""
        /*0030*/ 	.string	"ptxas"
        /*0030*/ 	.string	"Cuda compilation tools, release 13.0, V13.0.88"
        /*0030*/ 	.string	"Build cuda_13.0.r13.0/compiler.36424714_0"
        /*0030*/ 	.string	"-arch sm_100a -m 64 "



//--------------------- .note.nv.cuinfo           --------------------------
	.section	.note.nv.cuinfo,"",@"SHT_NOTE"
	.sectionflags	@"SHF_NOTE_NV_CUINFO"
        /*0018*/ 	.short	0x0002
        /*001a*/ 	.short	0x0064
        /*001c*/ 	.short	0x0082
	.zero		2


//--------------------- .nv.info                  --------------------------
	.section	.nv.info,"",@"SHT_CUDA_INFO"
	.align	4


	//----- nvinfo : EIATTR_REGCOUNT
	.align		4
        /*0000*/ 	.byte	0x04, 0x2f
        /*0002*/ 	.short	(.L_19 - .L_18)
	.align		4
.L_18:
        /*0004*/ 	.word	index@(_ZN7cutlass13device_kernelINS_4gemm6kernel13GemmUniversalIN4cute5tupleIJiiiiEEENS1_10collective13CollectiveMmaINS1_35MainloopSm100TmaUmmaWarpSpecializedILi7ELi2ELi4ENS5_IJNS4_1CILi1EEESB_SB_EEEEENS5_IJNSA_ILi128EEENSA_ILi96EEENSA_ILi64EEEEEENS_6half_tENS5_IJlSB_lEEESI_SJ_NS4_8TiledMMAINS4_8MMA_AtomIJNS4_20SM100_MMA_F16BF16_SSISI_SI_fLi128ELi96ELNS4_4UMMA5MajorE0ELSO_0ELNSN_7ScaleInE0ELSP_0EEEEEENS4_6LayoutISC_NS5_IJNSA_ILi0EEEST_ST_EEEEENS5_IJNS4_10UnderscoreESW_SW_EEEEENS4_13SM90_TMA_LOADENS4_14ComposedLayoutINS4_7SwizzleILi3ELi4ELi3EEENS4_18smem_ptr_flag_bitsILi16EEENSS_INS5_IJNSA_ILi8EEESG_EEENS5_IJSG_SB_EEEEEEEvNS4_8identityESZ_S19_vS1A_EENS_8epilogue10collective18CollectiveEpilogueINS1C_23Sm100TmaWarpSpecializedILi3ELi2ELi32ELb1ELb0EEEJSH_NS5_IJNSS_ISE_SB_EENSS_INSA_ILi32EEESB_EEEEESI_SJ_SI_SJ_NS1C_6fusion15FusionCallbacksIS1G_NS1L_17LinearCombinationISI_fSI_fLNS_15FloatRoundStyleE2EEESH_S1K_JEEENS4_5SM1004TMEM4LOAD26SM100_TMEM_LOAD_32dp32b32xESZ_NS10_INS11_ILi2ELi4ELi3EEES14_NSS_INS5_IJS15_S1I_EEENS5_IJS1I_SB_EEEEEEENS4_39AutoVectorizingCopyWithAssumedAlignmentILi128EEENS4_14SM90_TMA_STOREES1Z_S21_S21_EEEvvEEEEvNT_6ParamsE)
        /*0008*/ 	.word	0x0000006e


	//----- nvinfo : EIATTR_FRAME_SIZE
	.align		4
.L_19:
        /*000c*/ 	.byte	0x04, 0x11
        /*000e*/ 	.short	(.L_21 - .L_20)
	.align		4
.L_20:
        /*0010*/ 	.word	index@($__internal_2_$__cuda_sm10x_tcgen05_guardrail_trap_unallocated_columns_being_dealloced)
        /*0014*/ 	.word	0x00000000


	//----- nvinfo : EIATTR_FRAME_SIZE
	.align		4
.L_21:
        /*0018*/ 	.byte	0x04, 0x11
        /*001a*/ 	.short	(.L_23 - .L_22)
	.align		4
.L_22:
        /*001c*/ 	.word	index@($__internal_1_$__cuda_sm10x_tcgen05_guardrail_trap_phase_invalid_during_alloc)
        /*0020*/ 	.word	0x00000000


	//----- nvinfo : EIATTR_FRAME_SIZE
	.align		4
.L_23:
        /*0024*/ 	.byte	0x04, 0x11
        /*0026*/ 	.short	(.L_25 - .L_24)
	.align		4
.L_24:
        /*0028*/ 	.word	index@($__internal_0_$__cuda_sm10x_tcgen05_guardrail_trap_col_being_dealloced_not_returned_by_alloc)
        /*002c*/ 	.word	0x00000000


	//----- nvinfo : EIATTR_FRAME_SIZE
	.align		4
.L_25:
        /*0030*/ 	.byte	0x04, 0x11
        /*0032*/ 	.short	(.L_27 - .L_26)
	.align		4
.L_26:
        /*0034*/ 	.word	index@(_ZN7cutlass13device_kernelINS_4gemm6kernel13GemmUniversalIN4cute5tupleIJiiiiEEENS1_10collective13CollectiveMmaINS1_35MainloopSm100TmaUmmaWarpSpecializedILi7ELi2ELi4ENS5_IJNS4_1CILi1EEESB_SB_EEEEENS5_IJNSA_ILi128EEENSA_ILi96EEENSA_ILi64EEEEEENS_6half_tENS5_IJlSB_lEEESI_SJ_NS4_8TiledMMAINS4_8MMA_AtomIJNS4_20SM100_MMA_F16BF16_SSISI_SI_fLi128ELi96ELNS4_4UMMA5MajorE0ELSO_0ELNSN_7ScaleInE0ELSP_0EEEEEENS4_6LayoutISC_NS5_IJNSA_ILi0EEEST_ST_EEEEENS5_IJNS4_10UnderscoreESW_SW_EEEEENS4_13SM90_TMA_LOADENS4_14ComposedLayoutINS4_7SwizzleILi3ELi4ELi3EEENS4_18smem_ptr_flag_bitsILi16EEENSS_INS5_IJNSA_ILi8EEESG_EEENS5_IJSG_SB_EEEEEEEvNS4_8identityESZ_S19_vS1A_EENS_8epilogue10collective18CollectiveEpilogueINS1C_23Sm100TmaWarpSpecializedILi3ELi2ELi32ELb1ELb0EEEJSH_NS5_IJNSS_ISE_SB_EENSS_INSA_ILi32EEESB_EEEEESI_SJ_SI_SJ_NS1C_6fusion15FusionCallbacksIS1G_NS1L_17LinearCombinationISI_fSI_fLNS_15FloatRoundStyleE2EEESH_S1K_JEEENS4_5SM1004TMEM4LOAD26SM100_TMEM_LOAD_32dp32b32xESZ_NS10_INS11_ILi2ELi4ELi3EEES14_NSS_INS5_IJS15_S1I_EEENS5_IJS1I_SB_EEEEEEENS4_39AutoVectorizingCopyWithAssumedAlignmentILi128EEENS4_14SM90_TMA_STOREES1Z_S21_S21_EEEvvEEEEvNT_6ParamsE)
        /*0038*/ 	.word	0x00000000


	//----- nvinfo : EIATTR_MIN_STACK_SIZE
	.align		4
.L_27:
        /*003c*/ 	.byte	0x04, 0x12
        /*003e*/ 	.short	(.L_29 - .L_28)
	.align		4
.L_28:
        /*0040*/ 	.word	index@(_ZN7cutlass13device_kernelINS_4gemm6kernel13GemmUniversalIN4cute5tupleIJiiiiEEENS1_10collective13CollectiveMmaINS1_35MainloopSm100TmaUmmaWarpSpecializedILi7ELi2ELi4ENS5_IJNS4_1CILi1EEESB_SB_EEEEENS5_IJNSA_ILi128EEENSA_ILi96EEENSA_ILi64EEEEEENS_6half_tENS5_IJlSB_lEEESI_SJ_NS4_8TiledMMAINS4_8MMA_AtomIJNS4_20SM100_MMA_F16BF16_SSISI_SI_fLi128ELi96ELNS4_4UMMA5MajorE0ELSO_0ELNSN_7ScaleInE0ELSP_0EEEEEENS4_6LayoutISC_NS5_IJNSA_ILi0EEEST_ST_EEEEENS5_IJNS4_10UnderscoreESW_SW_EEEEENS4_13SM90_TMA_LOADENS4_14ComposedLayoutINS4_7SwizzleILi3ELi4ELi3EEENS4_18smem_ptr_flag_bitsILi16EEENSS_INS5_IJNSA_ILi8EEESG_EEENS5_IJSG_SB_EEEEEEEvNS4_8identityESZ_S19_vS1A_EENS_8epilogue10collective18CollectiveEpilogueINS1C_23Sm100TmaWarpSpecializedILi3ELi2ELi32ELb1ELb0EEEJSH_NS5_IJNSS_ISE_SB_EENSS_INSA_ILi32EEESB_EEEEESI_SJ_SI_SJ_NS1C_6fusion15FusionCallbacksIS1G_NS1L_17LinearCombinationISI_fSI_fLNS_15FloatRoundStyleE2EEESH_S1K_JEEENS4_5SM1004TMEM4LOAD26SM100_TMEM_LOAD_32dp32b32xESZ_NS10_INS11_ILi2ELi4ELi3EEES14_NSS_INS5_IJS15_S1I_EEENS5_IJS1I_SB_EEEEEEENS4_39AutoVectorizingCopyWithAssumedAlignmentILi128EEENS4_14SM90_TMA_STOREES1Z_S21_S21_EEEvvEEEEvNT_6ParamsE)
        /*0044*/ 	.word	0x00000000
.L_29:


//--------------------- .nv.compat                --------------------------
	.section	.nv.compat,"",@"SHT_CUDA_COMPAT_INFO"
	.align	4
        /*0000*/ 	.byte	0x02, 0x09, 0x01, 0x00, 0x02, 0x02, 0x02, 0x00, 0x02, 0x05, 0x05, 0x00, 0x03, 0x07, 0x01, 0x01
        /*0010*/ 	.byte	0x02, 0x03, 0x01, 0x00, 0x02, 0x06, 0x01, 0x00, 0x04, 0x0b, 0x08, 0x00, 0x09, 0x00, 0x00, 0x00
        /*0020*/ 	.byte	0x00, 0x00, 0x00, 0x00


//--------------------- .nv.info._ZN7cutlass13device_kernelINS_4gemm6kernel13GemmUniversalIN4cute5tupleIJiiiiEEENS1_10collective13CollectiveMmaINS1_35MainloopSm100TmaUmmaWarpSpecializedILi7ELi2ELi4ENS5_IJNS4_1CILi1EEESB_SB_EEEEENS5_IJNSA_ILi128EEENSA_ILi96EEENSA_ILi64EEEEEENS_6half_tENS5_IJlSB_lEEESI_SJ_NS4_8TiledMMAINS4_8MMA_AtomIJNS4_20SM100_MMA_F16BF16_SSISI_SI_fLi128ELi96ELNS4_4UMMA5MajorE0ELSO_0ELNSN_7ScaleInE0ELSP_0EEEEEENS4_6LayoutISC_NS5_IJNSA_ILi0EEEST_ST_EEEEENS5_IJNS4_10UnderscoreESW_SW_EEEEENS4_13SM90_TMA_LOADENS4_14ComposedLayoutINS4_7SwizzleILi3ELi4ELi3EEENS4_18smem_ptr_flag_bitsILi16EEENSS_INS5_IJNSA_ILi8EEESG_EEENS5_IJSG_SB_EEEEEEEvNS4_8identityESZ_S19_vS1A_EENS_8epilogue10collective18CollectiveEpilogueINS1C_23Sm100TmaWarpSpecializedILi3ELi2ELi32ELb1ELb0EEEJSH_NS5_IJNSS_ISE_SB_EENSS_INSA_ILi32EEESB_EEEEESI_SJ_SI_SJ_NS1C_6fusion15FusionCallbacksIS1G_NS1L_17LinearCombinationISI_fSI_fLNS_15FloatRoundStyleE2EEESH_S1K_JEEENS4_5SM1004TMEM4LOAD26SM100_TMEM_LOAD_32dp32b32xESZ_NS10_INS11_ILi2ELi4ELi3EEES14_NSS_INS5_IJS15_S1I_EEENS5_IJS1I_SB_EEEEEEENS4_39AutoVectorizingCopyWithAssumedAlignmentILi128EEENS4_14SM90_TMA_STOREES1Z_S21_S21_EEEvvEEEEvNT_6ParamsE --------------------------
	.section	.nv.info._ZN7cutlass13device_kernelINS_4gemm6kernel13GemmUniversalIN4cute5tupleIJiiiiEEENS1_10collective13CollectiveMmaINS1_35MainloopSm100TmaUmmaWarpSpecializedILi7ELi2ELi4ENS5_IJNS4_1CILi1EEESB_SB_EEEEENS5_IJNSA_ILi128EEENSA_ILi96EEENSA_ILi64EEEEEENS_6half_tENS5_IJlSB_lEEESI_SJ_NS4_8TiledMMAINS4_8MMA_AtomIJNS4_20SM100_MMA_F16BF16_SSISI_SI_fLi128ELi96ELNS4_4UMMA5MajorE0ELSO_0ELNSN_7ScaleInE0ELSP_0EEEEEENS4_6LayoutISC_NS5_IJNSA_ILi0EEEST_ST_EEEEENS5_IJNS4_10UnderscoreESW_SW_EEEEENS4_13SM90_TMA_LOADENS4_14ComposedLayoutINS4_7SwizzleILi3ELi4ELi3EEENS4_18smem_ptr_flag_bitsILi16EEENSS_INS5_IJNSA_ILi8EEESG_EEENS5_IJSG_SB_EEEEEEEvNS4_8identityESZ_S19_vS1A_EENS_8epilogue10collective18CollectiveEpilogueINS1C_23Sm100TmaWarpSpecializedILi3ELi2ELi32ELb1ELb0EEEJSH_NS5_IJNSS_ISE_SB_EENSS_INSA_ILi32EEESB_EEEEESI_SJ_SI_SJ_NS1C_6fusion15FusionCallbacksIS1G_NS1L_17LinearCombinationISI_fSI_fLNS_15FloatRoundStyleE2EEESH_S1K_JEEENS4_5SM1004TMEM4LOAD26SM100_TMEM_LOAD_32dp32b32xESZ_NS10_INS11_ILi2ELi4ELi3EEES14_NSS_INS5_IJS15_S1I_EEENS5_IJS1I_SB_EEEEEEENS4_39AutoVectorizingCopyWithAssumedAlignmentILi128EEENS4_14SM90_TMA_STOREES1Z_S21_S21_EEEvvEEEEvNT_6ParamsE,"",@"SHT_CUDA_INFO"
	.sectionflags	@""
	.align	4


	//----- nvinfo : EIATTR_CUDA_API_VERSION
	.align		4
        /*0000*/ 	.byte	0x04, 0x37
        /*0002*/ 	.short	(.L_31 - .L_30)
.L_30:
        /*0004*/ 	.word	0x00000082


	//----- nvinfo : EIATTR_KPARAM_INFO
	.align		4
.L_31:
        /*0008*/ 	.byte	0x04, 0x17
        /*000a*/ 	.short	(.L_33 - .L_32)
.L_32:
        /*000c*/ 	.word	0x00000000
        /*0010*/ 	.short	0x0000
        /*0012*/ 	.short	0x0000
        /*0014*/ 	.byte	0x00, 0xf0, 0x01, 0x20


	//----- nvinfo : EIATTR_AT_ENTRY_FRAGMENTS
	.align		4
.L_33:
        /*0018*/ 	.byte	0x04, 0x4f
        /*001a*/ 	.short	(.L_35 - .L_34)


	//   ....[0]....
.L_34:
        /*001c*/ 	.word	0x00000006


	//----- nvinfo : EIATTR_RESERVED_SMEM_USED
	.align		4
.L_35:
        /*0020*/ 	.byte	0x01, 0x41
	.zero		2


	//----- nvinfo : EIATTR_SPARSE_MMA_MASK
	.align		4
        /*0024*/ 	.byte	0x03, 0x50
        /*0026*/ 	.short	0x0000


	//----- nvinfo : EIATTR_TCGEN05_1CTA_USED
	.align		4
        /*0028*/ 	.byte	0x01, 0x51
	.zero		2


	//----- nvinfo : EIATTR_MAXREG_COUNT
	.align		4
        /*002c*/ 	.byte	0x03, 0x1b
        /*002e*/ 	.short	0x00ff


	//----- nvinfo : EIATTR_NUM_BARRIERS
	.align		4
        /*0030*/ 	.byte	0x02, 0x4c
        /*0032*/ 	.byte	0x07
	.zero		1


	//----- nvinfo : EIATTR_EXTERNS
	.align		4
        /*0034*/ 	.byte	0x04, 0x0f
        /*0036*/ 	.short	(.L_37 - .L_36)


	//   ....[0]....
	.align		4
.L_36:
        /*0038*/ 	.word	index@(__assertfail)


	//----- nvinfo : EIATTR_MERCURY_ISA_VERSION
	.align		4
.L_37:
        /*003c*/ 	.byte	0x03, 0x5f
        /*003e*/ 	.short	0x0101


	//----- nvinfo : EIATTR_INT_WARP_WIDE_INSTR_OFFSETS
	.align		4
        /*0040*/ 	.byte	0x04, 0x31
        /*0042*/ 	.short	(.L_39 - .L_38)


	//   ....[0]....
.L_38:
        /*0044*/ 	.word	0x00001e20


	//   ....[1]....
        /*0048*/ 	.word	0x00003a10


	//   ....[2]....
        /*004c*/ 	.word	0x00003a40


	//   ....[3]....
        /*0050*/ 	.word	0x00003a90


	//   ....[4]....
        /*0054*/ 	.word	0x000043a0


	//   ....[5]....
        /*0058*/ 	.word	0x00004400


	//   ....[6]....
        /*005c*/ 	.word	0x00004500


	//   ....[7]....
        /*0060*/ 	.word	0x00004590


	//   ....[8]....
        /*0064*/ 	.word	0x00004760


	//   ....[9]....
        /*0068*/ 	.word	0x000048c0


	//----- nvinfo : EIATTR_COOP_GROUP_MASK_REGIDS
	.align		4
.L_39:
        /*006c*/ 	.byte	0x04, 0x29
        /*006e*/ 	.short	(.L_41 - .L_40)


	//   ....[0]....
.L_40:
        /*0070*/ 	.word	0xffffffff


	//   ....[1]....
        /*0074*/ 	.word	0xffffffff


	//   ....[2]....
        /*0078*/ 	.word	0xffffffff


	//   ....[3]....
        /*007c*/ 	.word	0xffffffff


	//   ....[4]....
        /*0080*/ 	.word	0xffffffff


	//   ....[5]....
        /*0084*/ 	.word	0xffffffff


	//   ....[6]....
        /*0088*/ 	.word	0xffffffff


	//   ....[7]....
        /*008c*/ 	.word	0xffffffff


	//   ....[8]....
        /*0090*/ 	.word	0xffffffff


	//   ....[9]....
        /*0094*/ 	.word	0xffffffff


	//   ....[10]....
        /*0098*/ 	.word	0xffffffff


	//   ....[11]....
        /*009c*/ 	.word	0xffffffff


	//   ....[12]....
        /*00a0*/ 	.word	0xffffffff


	//----- nvinfo : EIATTR_COOP_GROUP_INSTR_OFFSETS
	.align		4
.L_41:
        /*00a4*/ 	.byte	0x04, 0x28
        /*00a6*/ 	.short	(.L_43 - .L_42)


	//   ....[0]....
.L_42:
        /*00a8*/ 	.word	0x00000090


	//   ....[1]....
        /*00ac*/ 	.word	0x000004d0


	//   ....[2]....
        /*00b0*/ 	.word	0x000006a0


	//   ....[3]....
        /*00b4*/ 	.word	0x00000820


	//   ....[4]....
        /*00b8*/ 	.word	0x00000920


	//   ....[5]....
        /*00bc*/ 	.word	0x00000a90


	//   ....[6]....
        /*00c0*/ 	.word	0x00000c30


	//   ....[7]....
        /*00c4*/ 	.word	0x00001d00


	//   ....[8]....
        /*00c8*/ 	.word	0x00002c90


	//   ....[9]....
        /*00cc*/ 	.word	0x00002ea0


	//   ....[10]....
        /*00d0*/ 	.word	0x00002ed0


	//   ....[11]....
        /*00d4*/ 	.word	0x00003900


	//   ....[12]....
        /*00d8*/ 	.word	0x00003b30


	//----- nvinfo : EIATTR_VRC_CTA_INIT_COUNT
	.align		4
.L_43:
        /*00dc*/ 	.byte	0x02, 0x4a
        /*00de*/ 	.byte	0x80
	.zero		1


	//----- nvinfo : EIATTR_SYSCALL_OFFSETS
	.align		4
        /*00e0*/ 	.byte	0x04, 0x46
        /*00e2*/ 	.short	(.L_45 - .L_44)


	//   ....[0]....
.L_44:
        /*00e4*/ 	.word	0x00005320


	//   ....[1]....
        /*00e8*/ 	.word	0x00005410


	//   ....[2]....
        /*00ec*/ 	.word	0x00005b80


	//   ....[3]....
        /*00f0*/ 	.word	0x00006810


	//   ....[4]....
        /*00f4*/ 	.word	0x00007480


	//----- nvinfo : EIATTR_MBARRIER_INSTR_OFFSETS
	.align		4
.L_45:
        /*00f8*/ 	.byte	0x04, 0x39
        /*00fa*/ 	.short	(.L_47 - .L_46)


	//   ....[0]....
.L_46:
        /*00fc*/ 	.word	0x000005b0
        /*0100*/ 	.word	0x000000ff
        /*0104*/ 	.word	0x00000000
        /*0108*/ 	.short	0x0100
        /*010a*/ 	.byte	0x05
	.zero		1


	//   ....[1]....
        /*010c*/ 	.word	0x000005c0
        /*0110*/ 	.word	0x000000ff
        /*0114*/ 	.word	0x00000038
        /*0118*/ 	.short	0x0100
        /*011a*/ 	.byte	0x05
	.zero		1


	//   ....[2]....
        /*011c*/ 	.word	0x000005d0
        /*0120*/ 	.word	0x000000ff
        /*0124*/ 	.word	0x00000008
        /*0128*/ 	.short	0x0100
        /*012a*/ 	.byte	0x05
	.zero		1


	//   ....[3]....
        /*012c*/ 	.word	0x000005e0
        /*0130*/ 	.word	0x000000ff
        /*0134*/ 	.word	0x00000040
        /*0138*/ 	.short	0x0100
        /*013a*/ 	.byte	0x05
	.zero		1


	//   ....[4]....
        /*013c*/ 	.word	0x000005f0
        /*0140*/ 	.word	0x000000ff
        /*0144*/ 	.word	0x00000010
        /*0148*/ 	.short	0x0100
        /*014a*/ 	.byte	0x05
	.zero		1


	//   ....[5]....
        /*014c*/ 	.word	0x00000600
        /*0150*/ 	.word	0x000000ff
        /*0154*/ 	.word	0x00000048
        /*0158*/ 	.short	0x0100
        /*015a*/ 	.byte	0x05
	.zero		1


	//   ....[6]....
        /*015c*/ 	.word	0x00000610
        /*0160*/ 	.word	0x000000ff
        /*0164*/ 	.word	0x00000018
        /*0168*/ 	.short	0x0100
        /*016a*/ 	.byte	0x05
	.zero		1


	//   ....[7]....
        /*016c*/ 	.word	0x00000620
        /*0170*/ 	.word	0x000000ff
        /*0174*/ 	.word	0x00000050
        /*0178*/ 	.short	0x0100
        /*017a*/ 	.byte	0x05
	.zero		1


	//   ....[8]....
        /*017c*/ 	.word	0x00000630
        /*0180*/ 	.word	0x000000ff
        /*0184*/ 	.word	0x00000020
        /*0188*/ 	.short	0x0100
        /*018a*/ 	.byte	0x05
	.zero		1


	//   ....[9]....
        /*018c*/ 	.word	0x00000640
        /*0190*/ 	.word	0x000000ff
        /*0194*/ 	.word	0x00000058
        /*0198*/ 	.short	0x0100
        /*019a*/ 	.byte	0x05
	.zero		1


	//   ....[10]....
        /*019c*/ 	.word	0x00000650
        /*01a0*/ 	.word	0x000000ff
        /*01a4*/ 	.word	0x00000028
        /*01a8*/ 	.short	0x0100
        /*01aa*/ 	.byte	0x05
	.zero		1


	//   ....[11]....
        /*01ac*/ 	.word	0x00000660
        /*01b0*/ 	.word	0x000000ff
        /*01b4*/ 	.word	0x00000060
        /*01b8*/ 	.short	0x0100
        /*01ba*/ 	.byte	0x05
	.zero		1


	//   ....[12]....
        /*01bc*/ 	.word	0x00000670
        /*01c0*/ 	.word	0x000000ff
        /*01c4*/ 	.word	0x00000030
        /*01c8*/ 	.short	0x0100
        /*01ca*/ 	.byte	0x05
	.zero		1


	//   ....[13]....
        /*01cc*/ 	.word	0x00000680
        /*01d0*/ 	.word	0x000000ff
        /*01d4*/ 	.word	0x00000068
        /*01d8*/ 	.short	0x0100
        /*01da*/ 	.byte	0x05
	.zero		1


	//   ....[14]....
        /*01dc*/ 	.word	0x000007b0
        /*01e0*/ 	.word	0x000000ff
        /*01e4*/ 	.word	0x00000070
        /*01e8*/ 	.short	0x0100
        /*01ea*/ 	.byte	0x07
	.zero		1


	//   ....[15]....
        /*01ec*/ 	.word	0x000007c0
        /*01f0*/ 	.word	0x000000ff
        /*01f4*/ 	.word	0x00000088
        /*01f8*/ 	.short	0x0100
        /*01fa*/ 	.byte	0x07
	.zero		1


	//   ....[16]....
        /*01fc*/ 	.word	0x000007d0
        /*0200*/ 	.word	0x000000ff
        /*0204*/ 	.word	0x00000078
        /*0208*/ 	.short	0x0100
        /*020a*/ 	.byte	0x07
	.zero		1


	//   ....[17]....
        /*020c*/ 	.word	0x000007e0
        /*0210*/ 	.word	0x000000ff
        /*0214*/ 	.word	0x00000090
        /*0218*/ 	.short	0x0100
        /*021a*/ 	.byte	0x07
	.zero		1


	//   ....[18]....
        /*021c*/ 	.word	0x000007f0
        /*0220*/ 	.word	0x000000ff
        /*0224*/ 	.word	0x00000080
        /*0228*/ 	.short	0x0100
        /*022a*/ 	.byte	0x07
	.zero		1


	//   ....[19]....
        /*022c*/ 	.word	0x00000800
        /*0230*/ 	.word	0x000000ff
        /*0234*/ 	.word	0x00000098
        /*0238*/ 	.short	0x0100
        /*023a*/ 	.byte	0x07
	.zero		1


	//   ....[20]....
        /*023c*/ 	.word	0x000008f0
        /*0240*/ 	.word	0x000000ff
        /*0244*/ 	.word	0x000000a0
        /*0248*/ 	.short	0x0100
        /*024a*/ 	.byte	0x05
	.zero		1


	//   ....[21]....
        /*024c*/ 	.word	0x00000900
        /*0250*/ 	.word	0x000000ff
        /*0254*/ 	.word	0x000000a8
        /*0258*/ 	.short	0x0100
        /*025a*/ 	.byte	0x05
	.zero		1


	//   ....[22]....
        /*025c*/ 	.word	0x00000a40
        /*0260*/ 	.word	0x000000ff
        /*0264*/ 	.word	0x000000b0
        /*0268*/ 	.short	0x0100
        /*026a*/ 	.byte	0x05
	.zero		1


	//   ....[23]....
        /*026c*/ 	.word	0x00000a50
        /*0270*/ 	.word	0x000000ff
        /*0274*/ 	.word	0x000000c0
        /*0278*/ 	.short	0x0100
        /*027a*/ 	.byte	0x05
	.zero		1


	//   ....[24]....
        /*027c*/ 	.word	0x00000a60
        /*0280*/ 	.word	0x000000ff
        /*0284*/ 	.word	0x000000b8
        /*0288*/ 	.short	0x0100
        /*028a*/ 	.byte	0x05
	.zero		1


	//   ....[25]....
        /*028c*/ 	.word	0x00000a70
        /*0290*/ 	.word	0x000000ff
        /*0294*/ 	.word	0x000000c8
        /*0298*/ 	.short	0x0100
        /*029a*/ 	.byte	0x05
	.zero		1


	//   ....[26]....
        /*029c*/ 	.word	0x00000ba0
        /*02a0*/ 	.word	0x000000ff
        /*02a4*/ 	.word	0x000000d0
        /*02a8*/ 	.short	0x0100
        /*02aa*/ 	.byte	0x07
	.zero		1


	//   ....[27]....
        /*02ac*/ 	.word	0x00000bb0
        /*02b0*/ 	.word	0x000000ff
        /*02b4*/ 	.word	0x000000f0
        /*02b8*/ 	.short	0x0100
        /*02ba*/ 	.byte	0x07
	.zero		1


	//   ....[28]....
        /*02bc*/ 	.word	0x00000bc0
        /*02c0*/ 	.word	0x000000ff
        /*02c4*/ 	.word	0x000000d8
        /*02c8*/ 	.short	0x0100
        /*02ca*/ 	.byte	0x07
	.zero		1


	//   ....[29]....
        /*02cc*/ 	.word	0x00000bd0
        /*02d0*/ 	.word	0x000000ff
        /*02d4*/ 	.word	0x000000f8
        /*02d8*/ 	.short	0x0100
        /*02da*/ 	.byte	0x07
	.zero		1


	//   ....[30]....
        /*02dc*/ 	.word	0x00000be0
        /*02e0*/ 	.word	0x000000ff
        /*02e4*/ 	.word	0x000000e0
        /*02e8*/ 	.short	0x0100
        /*02ea*/ 	.byte	0x07
	.zero		1


	//   ....[31]....
        /*02ec*/ 	.word	0x00000bf0
        /*02f0*/ 	.word	0x000000ff
        /*02f4*/ 	.word	0x00000100
        /*02f8*/ 	.short	0x0100
        /*02fa*/ 	.byte	0x07
	.zero		1


	//   ....[32]....
        /*02fc*/ 	.word	0x00000c00
        /*0300*/ 	.word	0x000000ff
        /*0304*/ 	.word	0x000000e8
        /*0308*/ 	.short	0x0100
        /*030a*/ 	.byte	0x07
	.zero		1


	//   ....[33]....
        /*030c*/ 	.word	0x00000c10
        /*0310*/ 	.word	0x000000ff
        /*0314*/ 	.word	0x00000108
        /*0318*/ 	.short	0x0100
        /*031a*/ 	.byte	0x07
	.zero		1


	//   ....[34]....
        /*031c*/ 	.word	0x00000d00
        /*0320*/ 	.word	0x000000ff
        /*0324*/ 	.word	0x00000110
        /*0328*/ 	.short	0x0100
        /*032a*/ 	.byte	0x05
	.zero		1


	//   ....[35]....
        /*032c*/ 	.word	0x00000d10
        /*0330*/ 	.word	0x000000ff
        /*0334*/ 	.word	0x00000120
        /*0338*/ 	.short	0x0100
        /*033a*/ 	.byte	0x05
	.zero		1


	//   ....[36]....
        /*033c*/ 	.word	0x00000d20
        /*0340*/ 	.word	0x000000ff
        /*0344*/ 	.word	0x00000118
        /*0348*/ 	.short	0x0100
        /*034a*/ 	.byte	0x05
	.zero		1


	//   ....[37]....
        /*034c*/ 	.word	0x00000d30
        /*0350*/ 	.word	0x000000ff
        /*0354*/ 	.word	0x00000128
        /*0358*/ 	.short	0x0100
        /*035a*/ 	.byte	0x05
	.zero		1


	//   ....[38]....
        /*035c*/ 	.word	0x00001600
        /*0360*/ 	.word	0x00000002
        /*0364*/ 	.word	0x00000120
        /*0368*/ 	.short	0x010a
        /*036a*/ 	.byte	0xff
	.zero		1


	//   ....[39]....
        /*036c*/ 	.word	0x00001630
        /*0370*/ 	.word	0x00000002
        /*0374*/ 	.word	0x00000110
        /*0378*/ 	.short	0x0101
        /*037a*/ 	.byte	0xff
	.zero		1


	//   ....[40]....
        /*037c*/ 	.word	0x00001700
        /*0380*/ 	.word	0x000000ff
        /*0384*/ 	.word	0x00000038
        /*0388*/ 	.short	0x010a
        /*038a*/ 	.byte	0x05
	.zero		1


	//   ....[41]....
        /*038c*/ 	.word	0x000017a0
        /*0390*/ 	.word	0x000000ff
        /*0394*/ 	.word	0x00000038
        /*0398*/ 	.short	0x010a
        /*039a*/ 	.byte	0x21
	.zero		1


	//   ....[42]....
        /*039c*/ 	.word	0x000018f0
        /*03a0*/ 	.word	0x000000ff
        /*03a4*/ 	.word	0x00000038
        /*03a8*/ 	.short	0x010a
        /*03aa*/ 	.byte	0x08
	.zero		1


	//   ....[43]....
        /*03ac*/ 	.word	0x00001a00
        /*03b0*/ 	.word	0x000000ff
        /*03b4*/ 	.word	0x000000a8
        /*03b8*/ 	.short	0x0101
        /*03ba*/ 	.byte	0x04
	.zero		1


	//   ....[44]....
        /*03bc*/ 	.word	0x00001a20
        /*03c0*/ 	.word	0x000000ff
        /*03c4*/ 	.word	0x00000038
        /*03c8*/ 	.short	0x010a
        /*03ca*/ 	.byte	0x05
	.zero		1


	//   ....[45]....
        /*03cc*/ 	.word	0x00001aa0
        /*03d0*/ 	.word	0x000000ff
        /*03d4*/ 	.word	0x00000038
        /*03d8*/ 	.short	0x010a
        /*03da*/ 	.byte	0x11
	.zero		1


	//   ....[46]....
        /*03dc*/ 	.word	0x00001bf0
        /*03e0*/ 	.word	0x000000ff
        /*03e4*/ 	.word	0x00000038
        /*03e8*/ 	.short	0x010a
        /*03ea*/ 	.byte	0x08
	.zero		1


	//   ....[47]....
        /*03ec*/ 	.word	0x00001d30
        /*03f0*/ 	.word	0x00000002
        /*03f4*/ 	.word	0x000000b0
        /*03f8*/ 	.short	0x010a
        /*03fa*/ 	.byte	0xff
	.zero		1


	//   ....[48]....
        /*03fc*/ 	.word	0x00001df0
        /*0400*/ 	.word	0x00000002
        /*0404*/ 	.word	0x00000000
        /*0408*/ 	.short	0x0101
        /*040a*/ 	.byte	0xff
	.zero		1


	//   ....[49]....
        /*040c*/ 	.word	0x00002350
        /*0410*/ 	.word	0x000000ff
        /*0414*/ 	.word	0x00000000
        /*0418*/ 	.short	0x010a
        /*041a*/ 	.byte	0x05
	.zero		1


	//   ....[50]....
        /*041c*/ 	.word	0x000023e0
        /*0420*/ 	.word	0x000000ff
        /*0424*/ 	.word	0x00000000
        /*0428*/ 	.short	0x010a
        /*042a*/ 	.byte	0x05
	.zero		1


	//   ....[51]....
        /*042c*/ 	.word	0x00002470
        /*0430*/ 	.word	0x000000ff
        /*0434*/ 	.word	0x00000000
        /*0438*/ 	.short	0x010a
        /*043a*/ 	.byte	0x05
	.zero		1


	//   ....[52]....
        /*043c*/ 	.word	0x00002500
        /*0440*/ 	.word	0x000000ff
        /*0444*/ 	.word	0x00000000
        /*0448*/ 	.short	0x010a
        /*044a*/ 	.byte	0x05
	.zero		1


	//   ....[53]....
        /*044c*/ 	.word	0x00002590
        /*0450*/ 	.word	0x000000ff
        /*0454*/ 	.word	0x00000000
        /*0458*/ 	.short	0x010a
        /*045a*/ 	.byte	0x05
	.zero		1


	//   ....[54]....
        /*045c*/ 	.word	0x00002620
        /*0460*/ 	.word	0x000000ff
        /*0464*/ 	.word	0x00000000
        /*0468*/ 	.short	0x010a
        /*046a*/ 	.byte	0x05
	.zero		1


	//   ....[55]....
        /*046c*/ 	.word	0x000026c0
        /*0470*/ 	.word	0x00000000
        /*0474*/ 	.word	0x00000000
        /*0478*/ 	.short	0x010a
        /*047a*/ 	.byte	0xff
	.zero		1


	//   ....[56]....
        /*047c*/ 	.word	0x000027e0
        /*0480*/ 	.word	0x00000000
        /*0484*/ 	.word	0x00000110
        /*0488*/ 	.short	0x010a
        /*048a*/ 	.byte	0xff
	.zero		1


	//   ....[57]....
        /*048c*/ 	.word	0x00002850
        /*0490*/ 	.word	0x00000000
        /*0494*/ 	.word	0x00000000
        /*0498*/ 	.short	0x0101
        /*049a*/ 	.byte	0xff
	.zero		1


	//   ....[58]....
        /*049c*/ 	.word	0x00002870
        /*04a0*/ 	.word	0x000000ff
        /*04a4*/ 	.word	0x000000c0
        /*04a8*/ 	.short	0x010a
        /*04aa*/ 	.byte	0x05
	.zero		1


	//   ....[59]....
        /*04ac*/ 	.word	0x00002990
        /*04b0*/ 	.word	0x00000000
        /*04b4*/ 	.word	0x000000b0
        /*04b8*/ 	.short	0x010a
        /*04ba*/ 	.byte	0xff
	.zero		1


	//   ....[60]....
        /*04bc*/ 	.word	0x00002a90
        /*04c0*/ 	.word	0x00000000
        /*04c4*/ 	.word	0x00000000
        /*04c8*/ 	.short	0x0101
        /*04ca*/ 	.byte	0xff
	.zero		1


	//   ....[61]....
        /*04cc*/ 	.word	0x00002b20
        /*04d0*/ 	.word	0x000000ff
        /*04d4*/ 	.word	0x000000c0
        /*04d8*/ 	.short	0x0106
        /*04da*/ 	.byte	0x05
	.zero		1


	//   ....[62]....
        /*04dc*/ 	.word	0x00002b40
        /*04e0*/ 	.word	0x000000ff
        /*04e4*/ 	.word	0x000000c0
        /*04e8*/ 	.short	0x010a
        /*04ea*/ 	.byte	0x05
	.zero		1


	//   ....[63]....
        /*04ec*/ 	.word	0x00002bd0
        /*04f0*/ 	.word	0x000000ff
        /*04f4*/ 	.word	0x000000c0
        /*04f8*/ 	.short	0x0106
        /*04fa*/ 	.byte	0x04
	.zero		1


	//   ....[64]....
        /*04fc*/ 	.word	0x00002c10
        /*0500*/ 	.word	0x00000000
        /*0504*/ 	.word	0x000000c0
        /*0508*/ 	.short	0x010a
        /*050a*/ 	.byte	0xff
	.zero		1


	//   ....[65]....
        /*050c*/ 	.word	0x00003150
        /*0510*/ 	.word	0x00000000
        /*0514*/ 	.word	0x000000b0
        /*0518*/ 	.short	0x010a
        /*051a*/ 	.byte	0xff
	.zero		1


	//   ....[66]....
        /*051c*/ 	.word	0x00003260
        /*0520*/ 	.word	0x00000003
        /*0524*/ 	.word	0x00000000
        /*0528*/ 	.short	0x0101
        /*052a*/ 	.byte	0xff
	.zero		1


	//   ....[67]....
        /*052c*/ 	.word	0x00003270
        /*0530*/ 	.word	0x000000ff
        /*0534*/ 	.word	0x00000000
        /*0538*/ 	.short	0x010a
        /*053a*/ 	.byte	0x05
	.zero		1


	//   ....[68]....
        /*053c*/ 	.word	0x00003290
        /*0540*/ 	.word	0x000000ff
        /*0544*/ 	.word	0x000000f0
        /*0548*/ 	.short	0x010a
        /*054a*/ 	.byte	0x0e
	.zero		1


	//   ....[69]....
        /*054c*/ 	.word	0x00003360
        /*0550*/ 	.word	0x000000ff
        /*0554*/ 	.word	0x00000000
        /*0558*/ 	.short	0x010a
        /*055a*/ 	.byte	0x07
	.zero		1


	//   ....[70]....
        /*055c*/ 	.word	0x00003490
        /*0560*/ 	.word	0x000000ff
        /*0564*/ 	.word	0x00000000
        /*0568*/ 	.short	0x010a
        /*056a*/ 	.byte	0x13
	.zero		1


	//   ....[71]....
        /*056c*/ 	.word	0x00003730
        /*0570*/ 	.word	0x000000ff
        /*0574*/ 	.word	0x00000000
        /*0578*/ 	.short	0x010a
        /*057a*/ 	.byte	0x05
	.zero		1


	//   ....[72]....
        /*057c*/ 	.word	0x000037c0
        /*0580*/ 	.word	0x000000ff
        /*0584*/ 	.word	0x00000000
        /*0588*/ 	.short	0x010a
        /*058a*/ 	.byte	0x05
	.zero		1


	//   ....[73]....
        /*058c*/ 	.word	0x00003850
        /*0590*/ 	.word	0x000000ff
        /*0594*/ 	.word	0x00000000
        /*0598*/ 	.short	0x010a
        /*059a*/ 	.byte	0x05
	.zero		1


	//   ....[74]....
        /*059c*/ 	.word	0x000038e0
        /*05a0*/ 	.word	0x000000ff
        /*05a4*/ 	.word	0x00000000
        /*05a8*/ 	.short	0x010a
        /*05aa*/ 	.byte	0x06
	.zero		1


	//   ....[75]....
        /*05ac*/ 	.word	0x00003d50
        /*05b0*/ 	.word	0x00000000
        /*05b4*/ 	.word	0x000000b0
        /*05b8*/ 	.short	0x010a
        /*05ba*/ 	.byte	0xff
	.zero		1


	//   ....[76]....
        /*05bc*/ 	.word	0x00003e10
        /*05c0*/ 	.word	0x00000000
        /*05c4*/ 	.word	0x00000000
        /*05c8*/ 	.short	0x0101
        /*05ca*/ 	.byte	0xff
	.zero		1


	//   ....[77]....
        /*05cc*/ 	.word	0x00004130
        /*05d0*/ 	.word	0x000000ff
        /*05d4*/ 	.word	0x000000a8
        /*05d8*/ 	.short	0x010a
        /*05da*/ 	.byte	0x07
	.zero		1


	//   ....[78]....
        /*05dc*/ 	.word	0x00004320
        /*05e0*/ 	.word	0x000000ff
        /*05e4*/ 	.word	0x00000088
        /*05e8*/ 	.short	0x010a
        /*05ea*/ 	.byte	0x07
	.zero		1


	//   ....[79]....
        /*05ec*/ 	.word	0x000044a0
        /*05f0*/ 	.word	0x000000ff
        /*05f4*/ 	.word	0x00000070
        /*05f8*/ 	.short	0x010b
        /*05fa*/ 	.byte	0x07
	.zero		1


	//   ....[80]....
        /*05fc*/ 	.word	0x000044b0
        /*0600*/ 	.word	0x000000ff
        /*0604*/ 	.word	0x00000000
        /*0608*/ 	.short	0x0101
        /*060a*/ 	.byte	0x08
	.zero		1


	//   ....[81]....
        /*060c*/ 	.word	0x000044c0
        /*0610*/ 	.word	0x000000ff
        /*0614*/ 	.word	0x00000090
        /*0618*/ 	.short	0x010a
        /*061a*/ 	.byte	0x07
	.zero		1


	//   ....[82]....
        /*061c*/ 	.word	0x00004640
        /*0620*/ 	.word	0x000000ff
        /*0624*/ 	.word	0x00000078
        /*0628*/ 	.short	0x010b
        /*062a*/ 	.byte	0x07
	.zero		1


	//   ....[83]....
        /*062c*/ 	.word	0x00004680
        /*0630*/ 	.word	0x000000ff
        /*0634*/ 	.word	0x00000000
        /*0638*/ 	.short	0x0101
        /*063a*/ 	.byte	0x08
	.zero		1


	//   ....[84]....
        /*063c*/ 	.word	0x000046c0
        /*0640*/ 	.word	0x000000ff
        /*0644*/ 	.word	0x00000098
        /*0648*/ 	.short	0x010a
        /*064a*/ 	.byte	0x07
	.zero		1


	//   ....[85]....
        /*064c*/ 	.word	0x00004900
        /*0650*/ 	.word	0x000000ff
        /*0654*/ 	.word	0x00000080
        /*0658*/ 	.short	0x010b
        /*065a*/ 	.byte	0x07
	.zero		1


	//   ....[86]....
        /*065c*/ 	.word	0x00004920
        /*0660*/ 	.word	0x000000ff
        /*0664*/ 	.word	0x00000000
        /*0668*/ 	.short	0x0101
        /*066a*/ 	.byte	0x0d
	.zero		1


	//   ....[87]....
        /*066c*/ 	.word	0x00004950
        /*0670*/ 	.word	0x000000ff
        /*0674*/ 	.word	0x00000088
        /*0678*/ 	.short	0x010a
        /*067a*/ 	.byte	0x07
	.zero		1


	//   ....[88]....
        /*067c*/ 	.word	0x00004970
        /*0680*/ 	.word	0x000000ff
        /*0684*/ 	.word	0x00000090
        /*0688*/ 	.short	0x010a
        /*068a*/ 	.byte	0x07
	.zero		1


	//   ....[89]....
        /*068c*/ 	.word	0x000049b0
        /*0690*/ 	.word	0x00000000
        /*0694*/ 	.word	0x00000098
        /*0698*/ 	.short	0x010a
        /*069a*/ 	.byte	0xff
	.zero		1


	//   ....[90]....
        /*069c*/ 	.word	0x00004ce0
        /*06a0*/ 	.word	0x00000000
        /*06a4*/ 	.word	0x000000b0
        /*06a8*/ 	.short	0x010a
        /*06aa*/ 	.byte	0xff
	.zero		1


	//   ....[91]....
        /*06ac*/ 	.word	0x00004df0
        /*06b0*/ 	.word	0x00000000
        /*06b4*/ 	.word	0x00000000
        /*06b8*/ 	.short	0x0101
        /*06ba*/ 	.byte	0xff
	.zero		1


	//   ....[92]....
        /*06bc*/ 	.word	0x00005840
        /*06c0*/ 	.word	0x000000ff
        /*06c4*/ 	.word	0x00000070
        /*06c8*/ 	.short	0x010a
        /*06ca*/ 	.byte	0x30
	.zero		1


	//   ....[93]....
        /*06cc*/ 	.word	0x00005880
        /*06d0*/ 	.word	0x00000040
        /*06d4*/ 	.word	0x000000d0
        /*06d8*/ 	.short	0x010a
        /*06da*/ 	.byte	0xff
	.zero		1


	//   ....[94]....
        /*06dc*/ 	.word	0x00005970
        /*06e0*/ 	.word	0x000000ff
        /*06e4*/ 	.word	0x00000070
        /*06e8*/ 	.short	0x010a
        /*06ea*/ 	.byte	0x30
	.zero		1


	//   ....[95]....
        /*06ec*/ 	.word	0x00005a60
        /*06f0*/ 	.word	0x00000040
        /*06f4*/ 	.word	0x000000d0
        /*06f8*/ 	.short	0x010a
        /*06fa*/ 	.byte	0xff
	.zero		1


	//   ....[96]....
        /*06fc*/ 	.word	0x00006540
        /*0700*/ 	.word	0x00000000
        /*0704*/ 	.word	0x00000000
        /*0708*/ 	.short	0x0101
        /*070a*/ 	.byte	0xff
	.zero		1


	//   ....[97]....
        /*070c*/ 	.word	0x00006550
        /*0710*/ 	.word	0x00000002
        /*0714*/ 	.word	0x00000070
        /*0718*/ 	.short	0x010a
        /*071a*/ 	.byte	0xff
	.zero		1


	//   ....[98]....
        /*071c*/ 	.word	0x00006630
        /*0720*/ 	.word	0x00000002
        /*0724*/ 	.word	0x00000070
        /*0728*/ 	.short	0x010a
        /*072a*/ 	.byte	0xff
	.zero		1


	//   ....[99]....
        /*072c*/ 	.word	0x000071b0
        /*0730*/ 	.word	0x00000000
        /*0734*/ 	.word	0x00000000
        /*0738*/ 	.short	0x0101
        /*073a*/ 	.byte	0xff
	.zero		1


	//   ....[100]....
        /*073c*/ 	.word	0x000071c0
        /*0740*/ 	.word	0x00000004
        /*0744*/ 	.word	0x00000070
        /*0748*/ 	.short	0x010a
        /*074a*/ 	.byte	0xff
	.zero		1


	//   ....[101]....
        /*074c*/ 	.word	0x000072a0
        /*0750*/ 	.word	0x00000004
        /*0754*/ 	.word	0x00000070
        /*0758*/ 	.short	0x010a
        /*075a*/ 	.byte	0xff
	.zero		1


	//   ....[102]....
        /*075c*/ 	.word	0x000075e0
        /*0760*/ 	.word	0x000000ff
        /*0764*/ 	.word	0x00000000
        /*0768*/ 	.short	0x0101
        /*076a*/ 	.byte	0x05
	.zero		1


	//   ....[103]....
        /*076c*/ 	.word	0x00007e70
        /*0770*/ 	.word	0x00000000
        /*0774*/ 	.word	0x00000000
        /*0778*/ 	.short	0x0101
        /*077a*/ 	.byte	0xff
	.zero		1


	//   ....[104]....
        /*077c*/ 	.word	0x000080e0
        /*0780*/ 	.word	0x000000ff
        /*0784*/ 	.word	0x00000000
        /*0788*/ 	.short	0x0101
        /*078a*/ 	.byte	0x04
	.zero		1


	//   ....[105]....
        /*078c*/ 	.word	0x00008100
        /*0790*/ 	.word	0x00000002
        /*0794*/ 	.word	0x00000120
        /*0798*/ 	.short	0x010a
        /*079a*/ 	.byte	0xff
	.zero		1


	//   ....[106]....
        /*079c*/ 	.word	0x00008160
        /*07a0*/ 	.word	0x00000002
        /*07a4*/ 	.word	0x00000038
        /*07a8*/ 	.short	0x010a
        /*07aa*/ 	.byte	0xff
	.zero		1


	//   ....[107]....
        /*07ac*/ 	.word	0x000081c0
        /*07b0*/ 	.word	0x00000002
        /*07b4*/ 	.word	0x00000038
        /*07b8*/ 	.short	0x010a
        /*07ba*/ 	.byte	0xff
	.zero		1


	//   ....[108]....
        /*07bc*/ 	.word	0x00008210
        /*07c0*/ 	.word	0x00000002
        /*07c4*/ 	.word	0x000000b0
        /*07c8*/ 	.short	0x010a
        /*07ca*/ 	.byte	0xff
	.zero		1


	//   ....[109]....
        /*07cc*/ 	.word	0x00008270
        /*07d0*/ 	.word	0x00000000
        /*07d4*/ 	.word	0x00000000
        /*07d8*/ 	.short	0x010a
        /*07da*/ 	.byte	0xff
	.zero		1


	//   ....[110]....
        /*07dc*/ 	.word	0x000082d0
        /*07e0*/ 	.word	0x00000000
        /*07e4*/ 	.word	0x00000000
        /*07e8*/ 	.short	0x010a
        /*07ea*/ 	.byte	0xff
	.zero		1


	//   ....[111]....
        /*07ec*/ 	.word	0x00008330
        /*07f0*/ 	.word	0x00000000
        /*07f4*/ 	.word	0x00000000
        /*07f8*/ 	.short	0x010a
        /*07fa*/ 	.byte	0xff
	.zero		1


	//   ....[112]....
        /*07fc*/ 	.word	0x00008390
        /*0800*/ 	.word	0x00000000
        /*0804*/ 	.word	0x00000000
        /*0808*/ 	.short	0x010a
        /*080a*/ 	.byte	0xff
	.zero		1


	//   ....[113]....
        /*080c*/ 	.word	0x000083f0
        /*0810*/ 	.word	0x00000000
        /*0814*/ 	.word	0x00000000
        /*0818*/ 	.short	0x010a
        /*081a*/ 	.byte	0xff
	.zero		1


	//   ....[114]....
        /*081c*/ 	.word	0x00008450
        /*0820*/ 	.word	0x00000000
        /*0824*/ 	.word	0x00000000
        /*0828*/ 	.short	0x010a
        /*082a*/ 	.byte	0xff
	.zero		1


	//   ....[115]....
        /*082c*/ 	.word	0x000084a0
        /*0830*/ 	.word	0x00000000
        /*0834*/ 	.word	0x00000110
        /*0838*/ 	.short	0x010a
        /*083a*/ 	.byte	0xff
	.zero		1


	//   ....[116]....
        /*083c*/ 	.word	0x00008500
        /*0840*/ 	.word	0x00000000
        /*0844*/ 	.word	0x000000c0
        /*0848*/ 	.short	0x010a
        /*084a*/ 	.byte	0xff
	.zero		1


	//   ....[117]....
        /*084c*/ 	.word	0x00008550
        /*0850*/ 	.word	0x00000000
        /*0854*/ 	.word	0x000000b0
        /*0858*/ 	.short	0x010a
        /*085a*/ 	.byte	0xff
	.zero		1


	//   ....[118]....
        /*085c*/ 	.word	0x000085b0
        /*0860*/ 	.word	0x00000000
        /*0864*/ 	.word	0x000000c0
        /*0868*/ 	.short	0x010a
        /*086a*/ 	.byte	0xff
	.zero		1


	//   ....[119]....
        /*086c*/ 	.word	0x00008600
        /*0870*/ 	.word	0x00000000
        /*0874*/ 	.word	0x000000b0
        /*0878*/ 	.short	0x010a
        /*087a*/ 	.byte	0xff
	.zero		1


	//   ....[120]....
        /*087c*/ 	.word	0x00008660
        /*0880*/ 	.word	0x00000002
        /*0884*/ 	.word	0x000000f0
        /*0888*/ 	.short	0x010a
        /*088a*/ 	.byte	0xff
	.zero		1


	//   ....[121]....
        /*088c*/ 	.word	0x000086c0
        /*0890*/ 	.word	0x00000000
        /*0894*/ 	.word	0x00000000
        /*0898*/ 	.short	0x010a
        /*089a*/ 	.byte	0xff
	.zero		1


	//   ....[122]....
        /*089c*/ 	.word	0x00008720
        /*08a0*/ 	.word	0x00000000
        /*08a4*/ 	.word	0x00000000
        /*08a8*/ 	.short	0x010a
        /*08aa*/ 	.byte	0xff
	.zero		1


	//   ....[123]....
        /*08ac*/ 	.word	0x00008780
        /*08b0*/ 	.word	0x00000000
        /*08b4*/ 	.word	0x00000000
        /*08b8*/ 	.short	0x010a
        /*08ba*/ 	.byte	0xff
	.zero		1


	//   ....[124]....
        /*08bc*/ 	.word	0x000087e0
        /*08c0*/ 	.word	0x00000000
        /*08c4*/ 	.word	0x00000000
        /*08c8*/ 	.short	0x010a
        /*08ca*/ 	.byte	0xff
	.zero		1


	//   ....[125]....
        /*08cc*/ 	.word	0x00008840
        /*08d0*/ 	.word	0x00000000
        /*08d4*/ 	.word	0x00000000
        /*08d8*/ 	.short	0x010a
        /*08da*/ 	.byte	0xff
	.zero		1


	//   ....[126]....
        /*08dc*/ 	.word	0x00008890
        /*08e0*/ 	.word	0x00000000
        /*08e4*/ 	.word	0x000000b0
        /*08e8*/ 	.short	0x010a
        /*08ea*/ 	.byte	0xff
	.zero		1


	//   ....[127]....
        /*08ec*/ 	.word	0x000088f0
        /*08f0*/ 	.word	0x00000000
        /*08f4*/ 	.word	0x000000a8
        /*08f8*/ 	.short	0x010a
        /*08fa*/ 	.byte	0xff
	.zero		1


	//   ....[128]....
        /*08fc*/ 	.word	0x00008950
        /*0900*/ 	.word	0x00000000
        /*0904*/ 	.word	0x00000088
        /*0908*/ 	.short	0x010a
        /*090a*/ 	.byte	0xff
	.zero		1


	//   ....[129]....
        /*090c*/ 	.word	0x000089b0
        /*0910*/ 	.word	0x00000000
        /*0914*/ 	.word	0x00000090
        /*0918*/ 	.short	0x010a
        /*091a*/ 	.byte	0xff
	.zero		1


	//   ....[130]....
        /*091c*/ 	.word	0x00008a10
        /*0920*/ 	.word	0x00000000
        /*0924*/ 	.word	0x00000098
        /*0928*/ 	.short	0x010a
        /*092a*/ 	.byte	0xff
	.zero		1


	//   ....[131]....
        /*092c*/ 	.word	0x00008a70
        /*0930*/ 	.word	0x00000000
        /*0934*/ 	.word	0x00000088
        /*0938*/ 	.short	0x010a
        /*093a*/ 	.byte	0xff
	.zero		1


	//   ....[132]....
        /*093c*/ 	.word	0x00008ad0
        /*0940*/ 	.word	0x00000000
        /*0944*/ 	.word	0x00000090
        /*0948*/ 	.short	0x010a
        /*094a*/ 	.byte	0xff
	.zero		1


	//   ....[133]....
        /*094c*/ 	.word	0x00008b20
        /*0950*/ 	.word	0x00000000
        /*0954*/ 	.word	0x000000b0
        /*0958*/ 	.short	0x010a
        /*095a*/ 	.byte	0xff
	.zero		1


	//   ....[134]....
        /*095c*/ 	.word	0x00008b80
        /*0960*/ 	.word	0x00000002
        /*0964*/ 	.word	0x00000070
        /*0968*/ 	.short	0x010a
        /*096a*/ 	.byte	0xff
	.zero		1


	//   ....[135]....
        /*096c*/ 	.word	0x00008bd0
        /*0970*/ 	.word	0x00000040
        /*0974*/ 	.word	0x000000d0
        /*0978*/ 	.short	0x010a
        /*097a*/ 	.byte	0xff
	.zero		1


	//   ....[136]....
        /*097c*/ 	.word	0x00008c20
        /*0980*/ 	.word	0x00000002
        /*0984*/ 	.word	0x00000070
        /*0988*/ 	.short	0x010a
        /*098a*/ 	.byte	0xff
	.zero		1


	//   ....[137]....
        /*098c*/ 	.word	0x00008c70
        /*0990*/ 	.word	0x00000004
        /*0994*/ 	.word	0x00000070
        /*0998*/ 	.short	0x010a
        /*099a*/ 	.byte	0xff
	.zero		1


	//----- nvinfo : EIATTR_NUM_MBARRIERS
	.align		4
.L_47:
        /*099c*/ 	.byte	0x03, 0x38
        /*099e*/ 	.short	0x0026


	//----- nvinfo : EIATTR_EXIT_INSTR_OFFSETS
	.align		4
        /*09a0*/ 	.byte	0x04, 0x1c
        /*09a2*/ 	.short	(.L_49 - .L_48)


	//   ....[0]....
.L_48:
        /*09a4*/ 	.word	0x000026f0


	//   ....[1]....
        /*09a8*/ 	.word	0x00002be0


	//   ....[2]....
        /*09ac*/ 	.word	0x00002c40


	//   ....[3]....
        /*09b0*/ 	.word	0x00003b40


	//   ....[4]....
        /*09b4*/ 	.word	0x000049e0


	//   ....[5]....
        /*09b8*/ 	.word	0x00004a20


	//   ....[6]....
        /*09bc*/ 	.word	0x00007fd0


	//   ....[7]....
        /*09c0*/ 	.word	0x00008050


	//   ....[8]....
        /*09c4*/ 	.word	0x00008080


	//   ....[9]....
        /*09c8*/ 	.word	0x000080f0


	//----- nvinfo : EIATTR_MAX_THREADS
	.align		4
.L_49:
        /*09cc*/ 	.byte	0x04, 0x05
        /*09ce*/ 	.short	(.L_51 - .L_50)
.L_50:
        /*09d0*/ 	.word	0x00000100
        /*09d4*/ 	.word	0x00000001
        /*09d8*/ 	.word	0x00000001


	//----- nvinfo : EIATTR_CRS_STACK_SIZE
	.align		4
.L_51:
        /*09dc*/ 	.byte	0x04, 0x1e
        /*09de*/ 	.short	(.L_53 - .L_52)
.L_52:
        /*09e0*/ 	.word	0x00000000


	//----- nvinfo : EIATTR_CBANK_PARAM_SIZE
	.align		4
.L_53:
        /*09e4*/ 	.byte	0x03, 0x19
        /*09e6*/ 	.short	0x0800


	//----- nvinfo : EIATTR_PARAM_CBANK
	.align		4
        /*09e8*/ 	.byte	0x04, 0x0a
        /*09ea*/ 	.short	(.L_55 - .L_54)
	.align		4
.L_54:
        /*09ec*/ 	.word	index@(.nv.constant0._ZN7cutlass13device_kernelINS_4gemm6kernel13GemmUniversalIN4cute5tupleIJiiiiEEENS1_10collective13CollectiveMmaINS1_35MainloopSm100TmaUmmaWarpSpecializedILi7ELi2ELi4ENS5_IJNS4_1CILi1EEESB_SB_EEEEENS5_IJNSA_ILi128EEENSA_ILi96EEENSA_ILi64EEEEEENS_6half_tENS5_IJlSB_lEEESI_SJ_NS4_8TiledMMAINS4_8MMA_AtomIJNS4_20SM100_MMA_F16BF16_SSISI_SI_fLi128ELi96ELNS4_4UMMA5MajorE0ELSO_0ELNSN_7ScaleInE0ELSP_0EEEEEENS4_6LayoutISC_NS5_IJNSA_ILi0EEEST_ST_EEEEENS5_IJNS4_10UnderscoreESW_SW_EEEEENS4_13SM90_TMA_LOADENS4_14ComposedLayoutINS4_7SwizzleILi3ELi4ELi3EEENS4_18smem_ptr_flag_bitsILi16EEENSS_INS5_IJNSA_ILi8EEESG_EEENS5_IJSG_SB_EEEEEEEvNS4_8identityESZ_S19_vS1A_EENS_8epilogue10collective18CollectiveEpilogueINS1C_23Sm100TmaWarpSpecializedILi3ELi2ELi32ELb1ELb0EEEJSH_NS5_IJNSS_ISE_SB_EENSS_INSA_ILi32EEESB_EEEEESI_SJ_SI_SJ_NS1C_6fusion15FusionCallbacksIS1G_NS1L_17LinearCombinationISI_fSI_fLNS_15FloatRoundStyleE2EEESH_S1K_JEEENS4_5SM1004TMEM4LOAD26SM100_TMEM_LOAD_32dp32b32xESZ_NS10_INS11_ILi2ELi4ELi3EEES14_NSS_INS5_IJS15_S1I_EEENS5_IJS1I_SB_EEEEEEENS4_39AutoVectorizingCopyWithAssumedAlignmentILi128EEENS4_14SM90_TMA_STOREES1Z_S21_S21_EEEvvEEEEvNT_6ParamsE)
        /*09f0*/ 	.short	0x0380
        /*09f2*/ 	.short	0x0800


	//----- nvinfo : EIATTR_SW_WAR
	.align		4
.L_55:
        /*09f4*/ 	.byte	0x04, 0x36
        /*09f6*/ 	.short	(.L_57 - .L_56)
.L_56:
        /*09f8*/ 	.word	0x00000008
.L_57:


//--------------------- .nv.callgraph             --------------------------
	.section	.nv.callgraph,"",@"SHT_CUDA_CALLGRAPH"
	.align	4
	.sectionentsize	8
	.align		4
        /*0000*/ 	.word	0x00000000
	.align		4
        /*0004*/ 	.word	0xffffffff
	.align		4
        /*0008*/ 	.word	index@(_ZN7cutlass13device_kernelINS_4gemm6kernel13GemmUniversalIN4cute5tupleIJiiiiEEENS1_10collective13CollectiveMmaINS1_35MainloopSm100TmaUmmaWarpSpecializedILi7ELi2ELi4ENS5_IJNS4_1CILi1EEESB_SB_EEEEENS5_IJNSA_ILi128EEENSA_ILi96EEENSA_ILi64EEEEEENS_6half_tENS5_IJlSB_lEEESI_SJ_NS4_8TiledMMAINS4_8MMA_AtomIJNS4_20SM100_MMA_F16BF16_SSISI_SI_fLi128ELi96ELNS4_4UMMA5MajorE0ELSO_0ELNSN_7ScaleInE0ELSP_0EEEEEENS4_6LayoutISC_NS5_IJNSA_ILi0EEEST_ST_EEEEENS5_IJNS4_10UnderscoreESW_SW_EEEEENS4_13SM90_TMA_LOADENS4_14ComposedLayoutINS4_7SwizzleILi3ELi4ELi3EEENS4_18smem_ptr_flag_bitsILi16EEENSS_INS5_IJNSA_ILi8EEESG_EEENS5_IJSG_SB_EEEEEEEvNS4_8identityESZ_S19_vS1A_EENS_8epilogue10collective18CollectiveEpilogueINS1C_23Sm100TmaWarpSpecializedILi3ELi2ELi32ELb1ELb0EEEJSH_NS5_IJNSS_ISE_SB_EENSS_INSA_ILi32EEESB_EEEEESI_SJ_SI_SJ_NS1C_6fusion15FusionCallbacksIS1G_NS1L_17LinearCombinationISI_fSI_fLNS_15FloatRoundStyleE2EEESH_S1K_JEEENS4_5SM1004TMEM4LOAD26SM100_TMEM_LOAD_32dp32b32xESZ_NS10_INS11_ILi2ELi4ELi3EEES14_NSS_INS5_IJS15_S1I_EEENS5_IJS1I_SB_EEEEEEENS4_39AutoVectorizingCopyWithAssumedAlignmentILi128EEENS4_14SM90_TMA_STOREES1Z_S21_S21_EEEvvEEEEvNT_6ParamsE)
	.align		4
        /*000c*/ 	.word	index@(__assertfail)
	.align		4
        /*0010*/ 	.word	0x00000000
	.align		4
        /*0014*/ 	.word	0xfffffffe
	.align		4
        /*0018*/ 	.word	0x00000000
	.align		4
        /*001c*/ 	.word	0xfffffffd
	.align		4
        /*0020*/ 	.word	0x00000000
	.align		4
        /*0024*/ 	.word	0xfffffffc


//--------------------- .nv.constant4             --------------------------
	.section	.nv.constant4,"a",@progbits
	.align	8
	.align		8
.nv.constant4:
        /*0000*/ 	.dword	__assertfail
	.align		8
        /*0008*/ 	.dword	__unnamed_1
	.align		8
        /*0010*/ 	.dword	__unnamed_2
	.align		8
        /*0018*/ 	.dword	_ZN39_INTERNAL_e56061b3_4_k_cu_ea843934_97264cuda3std3__45__cpo5beginE
	.align		8
        /*0020*/ 	.dword	_ZN39_INTERNAL_e56061b3_4_k_cu_ea843934_97264cuda3std3__45__cpo3endE
	.align		8
        /*0028*/ 	.dword	_ZN39_INTERNAL_e56061b3_4_k_cu_ea843934_97264cuda3std3__45__cpo6cbeginE
	.align		8
        /*0030*/ 	.dword	_ZN39_INTERNAL_e56061b3_4_k_cu_ea843934_97264cuda3std3__45__cpo4cendE
	.align		8
        /*0038*/ 	.dword	_ZN39_INTERNAL_e56061b3_4_k_cu_ea843934_97264cuda3std3__441_GLOBAL__N__e56061b3_4_k_cu_ea843934_97266ignoreE
	.align		8
        /*0040*/ 	.dword	_ZN39_INTERNAL_e56061b3_4_k_cu_ea843934_97264cuda3std3__419piecewise_constructE
	.align		8
        /*0048*/ 	.dword	_ZN39_INTERNAL_e56061b3_4_k_cu_ea843934_97264cuda3std3__48in_placeE
	.align		8
        /*0050*/ 	.dword	_ZN39_INTERNAL_e56061b3_4_k_cu_ea843934_97264cuda3std6ranges3__45__cpo4swapE
	.align		8
        /*0058*/ 	.dword	_ZN39_INTERNAL_e56061b3_4_k_cu_ea843934_97264cuda3std6ranges3__45__cpo9iter_moveE
	.align		8
        /*0060*/ 	.dword	_ZN39_INTERNAL_e56061b3_4_k_cu_ea843934_97264cute7productE
	.align		8
        /*0068*/ 	.dword	_ZN39_INTERNAL_e56061b3_4_k_cu_ea843934_97264cute1_E
	.align		8
        /*0070*/ 	.dword	$str$25
	.align		8
        /*0078*/ 	.dword	$str$26
	.align		8
        /*0080*/ 	.dword	$str$27
	.align		8
        /*0088*/ 	.dword	$str$28


//--------------------- .text._ZN7cutlass13device_kernelINS_4gemm6kernel13GemmUniversalIN4cute5tupleIJiiiiEEENS1_10collective13CollectiveMmaINS1_35MainloopSm100TmaUmmaWarpSpecializedILi7ELi2ELi4ENS5_IJNS4_1CILi1EEESB_SB_EEEEENS5_IJNSA_ILi128EEENSA_ILi96EEENSA_ILi64EEEEEENS_6half_tENS5_IJlSB_lEEESI_SJ_NS4_8TiledMMAINS4_8MMA_AtomIJNS4_20SM100_MMA_F16BF16_SSISI_SI_fLi128ELi96ELNS4_4UMMA5MajorE0ELSO_0ELNSN_7ScaleInE0ELSP_0EEEEEENS4_6LayoutISC_NS5_IJNSA_ILi0EEEST_ST_EEEEENS5_IJNS4_10UnderscoreESW_SW_EEEEENS4_13SM90_TMA_LOADENS4_14ComposedLayoutINS4_7SwizzleILi3ELi4ELi3EEENS4_18smem_ptr_flag_bitsILi16EEENSS_INS5_IJNSA_ILi8EEESG_EEENS5_IJSG_SB_EEEEEEEvNS4_8identityESZ_S19_vS1A_EENS_8epilogue10collective18CollectiveEpilogueINS1C_23Sm100TmaWarpSpecializedILi3ELi2ELi32ELb1ELb0EEEJSH_NS5_IJNSS_ISE_SB_EENSS_INSA_ILi32EEESB_EEEEESI_SJ_SI_SJ_NS1C_6fusion15FusionCallbacksIS1G_NS1L_17LinearCombinationISI_fSI_fLNS_15FloatRoundStyleE2EEESH_S1K_JEEENS4_5SM1004TMEM4LOAD26SM100_TMEM_LOAD_32dp32b32xESZ_NS10_INS11_ILi2ELi4ELi3EEES14_NSS_INS5_IJS15_S1I_EEENS5_IJS1I_SB_EEEEEEENS4_39AutoVectorizingCopyWithAssumedAlignmentILi128EEENS4_14SM90_TMA_STOREES1Z_S21_S21_EEEvvEEEEvNT_6ParamsE --------------------------
	.section	.text._ZN7cutlass13device_kernelINS_4gemm6kernel13GemmUniversalIN4cute5tupleIJiiiiEEENS1_10collective13CollectiveMmaINS1_35MainloopSm100TmaUmmaWarpSpecializedILi7ELi2ELi4ENS5_IJNS4_1CILi1EEESB_SB_EEEEENS5_IJNSA_ILi128EEENSA_ILi96EEENSA_ILi64EEEEEENS_6half_tENS5_IJlSB_lEEESI_SJ_NS4_8TiledMMAINS4_8MMA_AtomIJNS4_20SM100_MMA_F16BF16_SSISI_SI_fLi128ELi96ELNS4_4UMMA5MajorE0ELSO_0ELNSN_7ScaleInE0ELSP_0EEEEEENS4_6LayoutISC_NS5_IJNSA_ILi0EEEST_ST_EEEEENS5_IJNS4_10UnderscoreESW_SW_EEEEENS4_13SM90_TMA_LOADENS4_14ComposedLayoutINS4_7SwizzleILi3ELi4ELi3EEENS4_18smem_ptr_flag_bitsILi16EEENSS_INS5_IJNSA_ILi8EEESG_EEENS5_IJSG_SB_EEEEEEEvNS4_8identityESZ_S19_vS1A_EENS_8epilogue10collective18CollectiveEpilogueINS1C_23Sm100TmaWarpSpecializedILi3ELi2ELi32ELb1ELb0EEEJSH_NS5_IJNSS_ISE_SB_EENSS_INSA_ILi32EEESB_EEEEESI_SJ_SI_SJ_NS1C_6fusion15FusionCallbacksIS1G_NS1L_17LinearCombinationISI_fSI_fLNS_15FloatRoundStyleE2EEESH_S1K_JEEENS4_5SM1004TMEM4LOAD26SM100_TMEM_LOAD_32dp32b32xESZ_NS10_INS11_ILi2ELi4ELi3EEES14_NSS_INS5_IJS15_S1I_EEENS5_IJS1I_SB_EEEEEEENS4_39AutoVectorizingCopyWithAssumedAlignmentILi128EEENS4_14SM90_TMA_STOREES1Z_S21_S21_EEEvvEEEEvNT_6ParamsE,"ax",@progbits
	.align	128
.text._ZN7cutlass13device_kernelINS_4gemm6kernel13GemmUniversalIN4cute5tupleIJiiiiEEENS1_10collective13CollectiveMmaINS1_35MainloopSm100TmaUmmaWarpSpecializedILi7ELi2ELi4ENS5_IJNS4_1CILi1EEESB_SB_EEEEENS5_IJNSA_ILi128EEENSA_ILi96EEENSA_ILi64EEEEEENS_6half_tENS5_IJlSB_lEEESI_SJ_NS4_8TiledMMAINS4_8MMA_AtomIJNS4_20SM100_MMA_F16BF16_SSISI_SI_fLi128ELi96ELNS4_4UMMA5MajorE0ELSO_0ELNSN_7ScaleInE0ELSP_0EEEEEENS4_6LayoutISC_NS5_IJNSA_ILi0EEEST_ST_EEEEENS5_IJNS4_10UnderscoreESW_SW_EEEEENS4_13SM90_TMA_LOADENS4_14ComposedLayoutINS4_7SwizzleILi3ELi4ELi3EEENS4_18smem_ptr_flag_bitsILi16EEENSS_INS5_IJNSA_ILi8EEESG_EEENS5_IJSG_SB_EEEEEEEvNS4_8identityESZ_S19_vS1A_EENS_8epilogue10collective18CollectiveEpilogueINS1C_23Sm100TmaWarpSpecializedILi3ELi2ELi32ELb1ELb0EEEJSH_NS5_IJNSS_ISE_SB_EENSS_INSA_ILi32EEESB_EEEEESI_SJ_SI_SJ_NS1C_6fusion15FusionCallbacksIS1G_NS1L_17LinearCombinationISI_fSI_fLNS_15FloatRoundStyleE2EEESH_S1K_JEEENS4_5SM1004TMEM4LOAD26SM100_TMEM_LOAD_32dp32b32xESZ_NS10_INS11_ILi2ELi4ELi3EEES14_NSS_INS5_IJS15_S1I_EEENS5_IJS1I_SB_EEEEEEENS4_39AutoVectorizingCopyWithAssumedAlignmentILi128EEENS4_14SM90_TMA_STOREES1Z_S21_S21_EEEvvEEEEvNT_6ParamsE:
        .type           _ZN7cutlass13device_kernelINS_4gemm6kernel13GemmUniversalIN4cute5tupleIJiiiiEEENS1_10collective13CollectiveMmaINS1_35MainloopSm100TmaUmmaWarpSpecializedILi7ELi2ELi4ENS5_IJNS4_1CILi1EEESB_SB_EEEEENS5_IJNSA_ILi128EEENSA_ILi96EEENSA_ILi64EEEEEENS_6half_tENS5_IJlSB_lEEESI_SJ_NS4_8TiledMMAINS4_8MMA_AtomIJNS4_20SM100_MMA_F16BF16_SSISI_SI_fLi128ELi96ELNS4_4UMMA5MajorE0ELSO_0ELNSN_7ScaleInE0ELSP_0EEEEEENS4_6LayoutISC_NS5_IJNSA_ILi0EEEST_ST_EEEEENS5_IJNS4_10UnderscoreESW_SW_EEEEENS4_13SM90_TMA_LOADENS4_14ComposedLayoutINS4_7SwizzleILi3ELi4ELi3EEENS4_18smem_ptr_flag_bitsILi16EEENSS_INS5_IJNSA_ILi8EEESG_EEENS5_IJSG_SB_EEEEEEEvNS4_8identityESZ_S19_vS1A_EENS_8epilogue10collective18CollectiveEpilogueINS1C_23Sm100TmaWarpSpecializedILi3ELi2ELi32ELb1ELb0EEEJSH_NS5_IJNSS_ISE_SB_EENSS_INSA_ILi32EEESB_EEEEESI_SJ_SI_SJ_NS1C_6fusion15FusionCallbacksIS1G_NS1L_17LinearCombinationISI_fSI_fLNS_15FloatRoundStyleE2EEESH_S1K_JEEENS4_5SM1004TMEM4LOAD26SM100_TMEM_LOAD_32dp32b32xESZ_NS10_INS11_ILi2ELi4ELi3EEES14_NSS_INS5_IJS15_S1I_EEENS5_IJS1I_SB_EEEEEEENS4_39AutoVectorizingCopyWithAssumedAlignmentILi128EEENS4_14SM90_TMA_STOREES1Z_S21_S21_EEEvvEEEEvNT_6ParamsE,@function
        .size           _ZN7cutlass13device_kernelINS_4gemm6kernel13GemmUniversalIN4cute5tupleIJiiiiEEENS1_10collective13CollectiveMmaINS1_35MainloopSm100TmaUmmaWarpSpecializedILi7ELi2ELi4ENS5_IJNS4_1CILi1EEESB_SB_EEEEENS5_IJNSA_ILi128EEENSA_ILi96EEENSA_ILi64EEEEEENS_6half_tENS5_IJlSB_lEEESI_SJ_NS4_8TiledMMAINS4_8MMA_AtomIJNS4_20SM100_MMA_F16BF16_SSISI_SI_fLi128ELi96ELNS4_4UMMA5MajorE0ELSO_0ELNSN_7ScaleInE0ELSP_0EEEEEENS4_6LayoutISC_NS5_IJNSA_ILi0EEEST_ST_EEEEENS5_IJNS4_10UnderscoreESW_SW_EEEEENS4_13SM90_TMA_LOADENS4_14ComposedLayoutINS4_7SwizzleILi3ELi4ELi3EEENS4_18smem_ptr_flag_bitsILi16EEENSS_INS5_IJNSA_ILi8EEESG_EEENS5_IJSG_SB_EEEEEEEvNS4_8identityESZ_S19_vS1A_EENS_8epilogue10collective18CollectiveEpilogueINS1C_23Sm100TmaWarpSpecializedILi3ELi2ELi32ELb1ELb0EEEJSH_NS5_IJNSS_ISE_SB_EENSS_INSA_ILi32EEESB_EEEEESI_SJ_SI_SJ_NS1C_6fusion15FusionCallbacksIS1G_NS1L_17LinearCombinationISI_fSI_fLNS_15FloatRoundStyleE2EEESH_S1K_JEEENS4_5SM1004TMEM4LOAD26SM100_TMEM_LOAD_32dp32b32xESZ_NS10_INS11_ILi2ELi4ELi3EEES14_NSS_INS5_IJS15_S1I_EEENS5_IJS1I_SB_EEEEEEENS4_39AutoVectorizingCopyWithAssumedAlignmentILi128EEENS4_14SM90_TMA_STOREES1Z_S21_S21_EEEvvEEEEvNT_6ParamsE,(.L_x_172 - _ZN7cutlass13device_kernelINS_4gemm6kernel13GemmUniversalIN4cute5tupleIJiiiiEEENS1_10collective13CollectiveMmaINS1_35MainloopSm100TmaUmmaWarpSpecializedILi7ELi2ELi4ENS5_IJNS4_1CILi1EEESB_SB_EEEEENS5_IJNSA_ILi128EEENSA_ILi96EEENSA_ILi64EEEEEENS_6half_tENS5_IJlSB_lEEESI_SJ_NS4_8TiledMMAINS4_8MMA_AtomIJNS4_20SM100_MMA_F16BF16_SSISI_SI_fLi128ELi96ELNS4_4UMMA5MajorE0ELSO_0ELNSN_7ScaleInE0ELSP_0EEEEEENS4_6LayoutISC_NS5_IJNSA_ILi0EEEST_ST_EEEEENS5_IJNS4_10UnderscoreESW_SW_EEEEENS4_13SM90_TMA_LOADENS4_14ComposedLayoutINS4_7SwizzleILi3ELi4ELi3EEENS4_18smem_ptr_flag_bitsILi16EEENSS_INS5_IJNSA_ILi8EEESG_EEENS5_IJSG_SB_EEEEEEEvNS4_8identityESZ_S19_vS1A_EENS_8epilogue10collective18CollectiveEpilogueINS1C_23Sm100TmaWarpSpecializedILi3ELi2ELi32ELb1ELb0EEEJSH_NS5_IJNSS_ISE_SB_EENSS_INSA_ILi32EEESB_EEEEESI_SJ_SI_SJ_NS1C_6fusion15FusionCallbacksIS1G_NS1L_17LinearCombinationISI_fSI_fLNS_15FloatRoundStyleE2EEESH_S1K_JEEENS4_5SM1004TMEM4LOAD26SM100_TMEM_LOAD_32dp32b32xESZ_NS10_INS11_ILi2ELi4ELi3EEES14_NSS_INS5_IJS15_S1I_EEENS5_IJS1I_SB_EEEEEEENS4_39AutoVectorizingCopyWithAssumedAlignmentILi128EEENS4_14SM90_TMA_STOREES1Z_S21_S21_EEEvvEEEEvNT_6ParamsE)
        .other          _ZN7cutlass13device_kernelINS_4gemm6kernel13GemmUniversalIN4cute5tupleIJiiiiEEENS1_10collective13CollectiveMmaINS1_35MainloopSm100TmaUmmaWarpSpecializedILi7ELi2ELi4ENS5_IJNS4_1CILi1EEESB_SB_EEEEENS5_IJNSA_ILi128EEENSA_ILi96EEENSA_ILi64EEEEEENS_6half_tENS5_IJlSB_lEEESI_SJ_NS4_8TiledMMAINS4_8MMA_AtomIJNS4_20SM100_MMA_F16BF16_SSISI_SI_fLi128ELi96ELNS4_4UMMA5MajorE0ELSO_0ELNSN_7ScaleInE0ELSP_0EEEEEENS4_6LayoutISC_NS5_IJNSA_ILi0EEEST_ST_EEEEENS5_IJNS4_10UnderscoreESW_SW_EEEEENS4_13SM90_TMA_LOADENS4_14ComposedLayoutINS4_7SwizzleILi3ELi4ELi3EEENS4_18smem_ptr_flag_bitsILi16EEENSS_INS5_IJNSA_ILi8EEESG_EEENS5_IJSG_SB_EEEEEEEvNS4_8identityESZ_S19_vS1A_EENS_8epilogue10collective18CollectiveEpilogueINS1C_23Sm100TmaWarpSpecializedILi3ELi2ELi32ELb1ELb0EEEJSH_NS5_IJNSS_ISE_SB_EENSS_INSA_ILi32EEESB_EEEEESI_SJ_SI_SJ_NS1C_6fusion15FusionCallbacksIS1G_NS1L_17LinearCombinationISI_fSI_fLNS_15FloatRoundStyleE2EEESH_S1K_JEEENS4_5SM1004TMEM4LOAD26SM100_TMEM_LOAD_32dp32b32xESZ_NS10_INS11_ILi2ELi4ELi3EEES14_NSS_INS5_IJS15_S1I_EEENS5_IJS1I_SB_EEEEEEENS4_39AutoVectorizingCopyWithAssumedAlignmentILi128EEENS4_14SM90_TMA_STOREES1Z_S21_S21_EEEvvEEEEvNT_6ParamsE,@"STO_CUDA_ENTRY STV_DEFAULT"
_ZN7cutlass13device_kernelINS_4gemm6kernel13GemmUniversalIN4cute5tupleIJiiiiEEENS1_10collective13CollectiveMmaINS1_35MainloopSm100TmaUmmaWarpSpecializedILi7ELi2ELi4ENS5_IJNS4_1CILi1EEESB_SB_EEEEENS5_IJNSA_ILi128EEENSA_ILi96EEENSA_ILi64EEEEEENS_6half_tENS5_IJlSB_lEEESI_SJ_NS4_8TiledMMAINS4_8MMA_AtomIJNS4_20SM100_MMA_F16BF16_SSISI_SI_fLi128ELi96ELNS4_4UMMA5MajorE0ELSO_0ELNSN_7ScaleInE0ELSP_0EEEEEENS4_6LayoutISC_NS5_IJNSA_ILi0EEEST_ST_EEEEENS5_IJNS4_10UnderscoreESW_SW_EEEEENS4_13SM90_TMA_LOADENS4_14ComposedLayoutINS4_7SwizzleILi3ELi4ELi3EEENS4_18smem_ptr_flag_bitsILi16EEENSS_INS5_IJNSA_ILi8EEESG_EEENS5_IJSG_SB_EEEEEEEvNS4_8identityESZ_S19_vS1A_EENS_8epilogue10collective18CollectiveEpilogueINS1C_23Sm100TmaWarpSpecializedILi3ELi2ELi32ELb1ELb0EEEJSH_NS5_IJNSS_ISE_SB_EENSS_INSA_ILi32EEESB_EEEEESI_SJ_SI_SJ_NS1C_6fusion15FusionCallbacksIS1G_NS1L_17LinearCombinationISI_fSI_fLNS_15FloatRoundStyleE2EEESH_S1K_JEEENS4_5SM1004TMEM4LOAD26SM100_TMEM_LOAD_32dp32b32xESZ_NS10_INS11_ILi2ELi4ELi3EEES14_NSS_INS5_IJS15_S1I_EEENS5_IJS1I_SB_EEEEEEENS4_39AutoVectorizingCopyWithAssumedAlignmentILi128EEENS4_14SM90_TMA_STOREES1Z_S21_S21_EEEvvEEEEvNT_6ParamsE:
[----:B------:R-:W1:Y:S01]  /*0000*/  LDC R1, c[0x0][0x37c] ;  /* 0x0000df00ff017b82 */ /* 0x000e620000000800 */
[----:B------:R-:W2:Y:S01]  /*0010*/  S2R R101, SR_TID.X ;  /* 0x0000000000657919 */ /* 0x000ea20000002100 */
[----:B------:R-:W3:Y:S01]  /*0020*/  LDCU.64 UR4, c[0x0][0x890] ;  /* 0x00011200ff0477ac */ /* 0x000ee20008000a00 */
[----:B------:R-:W-:Y:S02]  /*0030*/  PRMT R88, RZ, 0x7610, R88 ;  /* 0x00007610ff587816 */ /* 0x000fe40000000058 */
[----:B------:R-:W-:Y:S01]  /*0040*/  ELECT P5, URZ, PT ;  /* 0x0000000000ff782f */ /* 0x000fe200038a0000 */
[----:B------:R-:W4:Y:S01]  /*0050*/  LDCU.64 UR46, c[0x0][0x358] ;  /* 0x00006b00ff2e77ac */ /* 0x000f220008000a00 */
[----:B---3--:R-:W-:-:S04]  /*0060*/  UISETP.NE.U32.AND UP0, UPT, UR4, URZ, UPT ;  /* 0x000000ff0400728c */ /* 0x008fc8000bf05070 */
[----:B------:R-:W-:Y:S01]  /*0070*/  UISETP.NE.AND.EX UP0, UPT, UR5, URZ, UPT, UP0 ;  /* 0x000000ff0500728c */ /* 0x000fe2000bf05300 */
[----:B--2---:R-:W-:-:S05]  /*0080*/  SHF.R.U32.HI R92, RZ, 0x5, R101 ;  /* 0x00000005ff5c7819 */ /* 0x004fca0000011665 */
[----:B------:R-:W2:Y:S02]  /*0090*/  SHFL.IDX PT, R0, R92, RZ, 0x1f ;  /* 0x00001fff5c007589 */ /* 0x000ea400000e0000 */
[----:B--2---:R-:W-:Y:S01]  /*00a0*/  R2UR UR8, R0 ;  /* 0x00000000000872ca */ /* 0x004fe200000e0000 */
[----:B-1--4-:R-:W-:-:S14]  /*00b0*/  BRA.U UP0, `(.L_x_0) ;  /* 0x00000001002c7547 */ /* 0x012fdc000b800000 */
[----:B------:R-:W1:Y:S02]  /*00c0*/  LDCU.64 UR6, c[0x0][0x888] ;  /* 0x00011100ff0677ac */ /* 0x000e640008000a00 */
[----:B-1----:R-:W-:-:S04]  /*00d0*/  UISETP.NE.U32.AND UP0, UPT, UR6, URZ, UPT ;  /* 0x000000ff0600728c */ /* 0x002fc8000bf05070 */
[----:B------:R-:W-:-:S09]  /*00e0*/  UISETP.NE.AND.EX UP0, UPT, UR7, URZ, UPT, UP0 ;  /* 0x000000ff0700728c */ /* 0x000fd2000bf05300 */
[----:B------:R-:W-:Y:S05]  /*00f0*/  BRA.U !UP0, `(.L_x_1) ;  /* 0x0000000108107547 */ /* 0x000fea000b800000 */
[----:B------:R-:W1:Y:S02]  /*0100*/  LDC.64 R2, c[0x0][0x888] ;  /* 0x00022200ff027b82 */ /* 0x000e640000000a00 */
[----:B-1----:R1:W5:Y:S01]  /*0110*/  LDG.E R49, desc[UR46][R2.64] ;  /* 0x0000002e02317981 */ /* 0x002362000c1e1900 */
[----:B------:R-:W-:Y:S01]  /*0120*/  HFMA2 R88, -RZ, RZ, 0, 5.9604644775390625e-08 ;  /* 0x00000001ff587431 */ /* 0x000fe200000001ff */
[----:B------:R-:W-:Y:S05]  /*0130*/  BRA `(.L_x_0) ;  /* 0x00000000000c7947 */ /* 0x000fea0003800000 */
.L_x_1:
[----:B------:R-:W1:Y:S01]  /*0140*/  LDCU UR6, c[0x0][0x880] ;  /* 0x00011000ff0677ac */ /* 0x000e620008000800 */
[----:B------:R-:W-:Y:S01]  /*0150*/  HFMA2 R88, -RZ, RZ, 0, 5.9604644775390625e-08 ;  /* 0x00000001ff587431 */ /* 0x000fe200000001ff */
[----:B-1----:R-:W-:-:S07]  /*0160*/  MOV R49, UR6 ;  /* 0x0000000600317c02 */ /* 0x002fce0008000f00 */
.L_x_0:
[----:B------:R-:W2:Y:S02]  /*0170*/  LDCU.64 UR6, c[0x0][0x8b0] ;  /* 0x00011600ff0677ac */ /* 0x000ea40008000a00 */
[----:B--2---:R-:W-:-:S04]  /*0180*/  UISETP.NE.U32.AND UP0, UPT, UR6, URZ, UPT ;  /* 0x000000ff0600728c */ /* 0x004fc8000bf05070 */
[----:B------:R-:W-:-:S09]  /*0190*/  UISETP.NE.AND.EX UP0, UPT, UR7, URZ, UPT, UP0 ;  /* 0x000000ff0700728c */ /* 0x000fd2000bf05300 */
[----:B------:R-:W-:Y:S05]  /*01a0*/  BRA.U UP0, `(.L_x_2) ;  /* 0x0000000100247547 */ /* 0x000fea000b800000 */
[----:B------:R-:W2:Y:S02]  /*01b0*/  LDCU.64 UR6, c[0x0][0x8a8] ;  /* 0x00011500ff0677ac */ /* 0x000ea40008000a00 */
[----:B--2---:R-:W-:-:S04]  /*01c0*/  UISETP.NE.U32.AND UP0, UPT, UR6, URZ, UPT ;  /* 0x000000ff0600728c */ /* 0x004fc8000bf05070 */
[----:B------:R-:W-:-:S09]  /*01d0*/  UISETP.NE.AND.EX UP0, UPT, UR7, URZ, UPT, UP0 ;  /* 0x000000ff0700728c */ /* 0x000fd2000bf05300 */
[----:B------:R-:W-:Y:S05]  /*01e0*/  BRA.U !UP0, `(.L_x_3) ;  /* 0x00000001080c7547 */ /* 0x000fea000b800000 */
[----:B------:R-:W2:Y:S02]  /*01f0*/  LDC.64 R46, c[0x0][0x8a8] ;  /* 0x00022a00ff2e7b82 */ /* 0x000ea40000000a00 */
[----:B--2---:R2:W5:Y:S01]  /*0200*/  LDG.E R46, desc[UR46][R46.64] ;  /* 0x0000002e2e2e7981 */ /* 0x004562000c1e1900 */
[----:B------:R-:W-:Y:S05]  /*0210*/  BRA `(.L_x_2) ;  /* 0x0000000000087947 */ /* 0x000fea0003800000 */
.L_x_3:
[----:B------:R-:W2:Y:S02]  /*0220*/  LDCU UR6, c[0x0][0x8a0] ;  /* 0x00011400ff0677ac */ /* 0x000ea40008000800 */
[----:B--2---:R-:W-:Y:S02]  /*0230*/  MOV R46, UR6 ;  /* 0x00000006002e7c02 */ /* 0x004fe40008000f00 */
.L_x_2:
[----:B------:R-:W-:Y:S01]  /*0240*/  IMAD.U32 R0, RZ, RZ, UR8 ;  /* 0x00000008ff007e24 */ /* 0x000fe2000f8e00ff */
[----:B------:R-:W-:Y:S04]  /*0250*/  BSSY.RECONVERGENT B0, `(.L_x_4) ;  /* 0x000000c000007945 */ /* 0x000fe80003800200 */
[C---:B------:R-:W-:Y:S02]  /*0260*/  ISETP.NE.OR P1, PT, R0.reuse, 0x1, !P5 ;  /* 0x000000010000780c */ /* 0x040fe40006f25670 */
[----:B------:R-:W-:-:S11]  /*0270*/  ISETP.NE.OR P0, PT, R0, 0x3, !P5 ;  /* 0x000000030000780c */ /* 0x000fd60006f05670 */
[----:B------:R-:W-:Y:S05]  /*0280*/  @P1 BRA `(.L_x_5) ;  /* 0x0000000000201947 */ /* 0x000fea0003800000 */
[----:B------:R-:W3:Y:S02]  /*0290*/  LDCU.64 UR6, c[0x0][0x348] ;  /* 0x00006900ff0677ac */ /* 0x000ee40008000a00 */
[----:B---3--:R-:W-:Y:S02]  /*02a0*/  UIADD3 UR10, UP1, UPT, UR6, 0x80, URZ ;  /* 0x00000080060a7890 */ /* 0x008fe4000ff3e0ff */
[----:B------:R-:W-:Y:S02]  /*02b0*/  UIADD3 UR6, UP0, UPT, UR6, 0x180, URZ ;  /* 0x0000018006067890 */ /* 0x000fe4000ff1e0ff */
[----:B------:R-:W-:Y:S02]  /*02c0*/  UIADD3.X UR11, UPT, UPT, URZ, UR7, URZ, UP1, !UPT ;  /* 0x00000007ff0b7290 */ /* 0x000fe40008ffe4ff */
[----:B------:R-:W-:-:S07]  /*02d0*/  UIADD3.X UR7, UPT, UPT, URZ, UR7, URZ, UP0, !UPT ;  /* 0x00000007ff077290 */ /* 0x000fce00087fe4ff */
[----:B------:R3:W-:Y:S02]  /*02e0*/  UTMACCTL.PF [UR10] ;  /* 0x000000000a0079b9 */ /* 0x0007e40008040000 */
[----:B------:R3:W-:Y:S02]  /*02f0*/  UTMACCTL.PF [UR6] ;  /* 0x00000000060079b9 */ /* 0x0007e40008040000 */
[----:B---3--:R-:W-:Y:S01]  /*0300*/  NOP ;  /* 0x0000000000007918 */ /* 0x008fe20000000000 */
.L_x_5:
[----:B------:R-:W-:Y:S05]  /*0310*/  BSYNC.RECONVERGENT B0 ;  /* 0x0000000000007941 */ /* 0x000fea0003800200 */
.L_x_4:
[----:B------:R-:W-:Y:S04]  /*0320*/  BSSY.RECONVERGENT B0, `(.L_x_6) ;  /* 0x000000a000007945 */ /* 0x000fe80003800200 */
        /* <DEDUP_REMOVED lines=9> */
.L_x_7:
[----:B------:R-:W-:Y:S05]  /*03c0*/  BSYNC.RECONVERGENT B0 ;  /* 0x0000000000007941 */ /* 0x000fea0003800200 */
.L_x_6:
[----:B------:R-:W3:Y:S01]  /*03d0*/  LDCU.64 UR6, c[0x0][0x888] ;  /* 0x00011100ff0677ac */ /* 0x000ee20008000a00 */
[----:B------:R-:W-:Y:S02]  /*03e0*/  UISETP.EQ.U32.AND UP1, UPT, UR4, URZ, UPT ;  /* 0x000000ff0400728c */ /* 0x000fe4000bf22070 */
[----:B------:R-:W-:Y:S02]  /*03f0*/  UPLOP3.LUT UP2, UPT, UPT, UPT, UPT, 0x80, 0x8 ;  /* 0x000000000008789c */ /* 0x000fe40003f4f070 */
[----:B---3--:R-:W-:-:S04]  /*0400*/  UISETP.NE.U32.AND UP0, UPT, UR6, URZ, UPT ;  /* 0x000000ff0600728c */ /* 0x008fc8000bf05070 */
[----:B------:R-:W-:-:S04]  /*0410*/  UISETP.NE.AND.EX UP0, UPT, UR7, URZ, UPT, UP0 ;  /* 0x000000ff0700728c */ /* 0x000fc8000bf05300 */
[----:B------:R-:W-:-:S04]  /*0420*/  UISETP.EQ.OR.EX UP3, UPT, UR5, URZ, !UP0, UP1 ;  /* 0x000000ff0500728c */ /* 0x000fc8000c762710 */
[----:B------:R-:W-:-:S05]  /*0430*/  UP2UR UR51, UPR, URZ, 0x8 ;  /* 0x00000008ff337883 */ /* 0x000fca0008000000 */
[----:B------:R-:W-:Y:S07]  /*0440*/  BRA.U !UP3, `(.L_x_8) ;  /* 0x000000010b207547 */ /* 0x000fee000b800000 */
[----:B------:R-:W-:Y:S01]  /*0450*/  UISETP.NE.U32.AND UP2, UPT, UR4, URZ, UPT ;  /* 0x000000ff0400728c */ /* 0x000fe2000bf45070 */
[----:B-----5:R-:W-:Y:S01]  /*0460*/  FSETP.NEU.AND P0, PT, R49, RZ, PT ;  /* 0x000000ff3100720b */ /* 0x020fe20003f0d000 */
[----:B------:R-:W-:Y:S02]  /*0470*/  USEL UR4, URZ, 0xffffffff, UP0 ;  /* 0xffffffffff047887 */ /* 0x000fe40008000000 */
[----:B------:R-:W-:-:S10]  /*0480*/  UISETP.NE.AND.EX UP2, UPT, UR5, URZ, UPT, UP2 ;  /* 0x000000ff0500728c */ /* 0x000fd4000bf45320 */
[----:B------:R-:W-:Y:S01]  /*0490*/  VOTEU.ANY UP1, P0 ;  /* 0x0000000000ff7886 */ /* 0x000fe20000020100 */
[----:B------:R-:W-:-:S04]  /*04a0*/  @!UP2 USEL UR4, URZ, 0xffffffff, UP1 ;  /* 0xffffffffff04a887 */ /* 0x000fc80008800000 */
[----:B------:R-:W-:-:S04]  /*04b0*/  ULOP3.LUT UR4, UR4, 0x1, URZ, 0xc0, !UPT ;  /* 0x0000000104047892 */ /* 0x000fc8000f8ec0ff */
[----:B------:R-:W-:-:S11]  /*04c0*/  UISETP.NE.U32.AND UP2, UPT, UR4, 0x1, UPT ;  /* 0x000000010400788c */ /* 0x000fd6000bf45070 */
.L_x_8:
[----:B-1----:R-:W1:Y:S01]  /*04d0*/  SHFL.IDX PT, R2, R92, RZ, 0x1f ;  /* 0x00001fff5c027589 */ /* 0x002e6200000e0000 */
[----:B------:R-:W-:-:S04]  /*04e0*/  UISETP.NE.AND UP1, UPT, UR8, 0x2, UPT ;  /* 0x000000020800788c */ /* 0x000fc8000bf25270 */
[----:B------:R-:W-:Y:S01]  /*04f0*/  USEL UR6, URZ, 0x1, UP1 ;  /* 0x00000001ff067887 */ /* 0x000fe20008800000 */
[----:B-1----:R-:W-:-:S13]  /*0500*/  ISETP.NE.AND P0, PT, R2, RZ, PT ;  /* 0x000000ff0200720c */ /* 0x002fda0003f05270 */
[----:B------:R-:W-:Y:S05]  /*0510*/  @P0 BRA `(.L_x_9) ;  /* 0x0000000000600947 */ /* 0x000fea0003800000 */
[----:B------:R-:W1:Y:S01]  /*0520*/  S2UR UR5, SR_CgaCtaId ;  /* 0x00000000000579c3 */ /* 0x000e620000008800 */
[----:B------:R-:W-:Y:S01]  /*0530*/  UMOV UR7, 0x400 ;  /* 0x0000040000077882 */ /* 0x000fe20000000000 */
[----:B------:R-:W-:Y:S01]  /*0540*/  UMOV UR4, 0x1 ;  /* 0x0000000100047882 */ /* 0x000fe20000000000 */
[----:B------:R-:W-:Y:S01]  /*0550*/  ELECT P0, URZ, PT ;  /* 0x0000000000ff782f */ /* 0x000fe20003800000 */
[----:B------:R-:W-:-:S04]  /*0560*/  UIADD3 UR10, UPT, UPT, -UR4, 0x100000, URZ ;  /* 0x00100000040a7890 */ /* 0x000fc8000fffe1ff */
[----:B------:R-:W-:Y:S02]  /*0570*/  USHF.L.U32 UR11, UR10, 0xb, URZ ;  /* 0x0000000b0a0b7899 */ /* 0x000fe400080006ff */
[----:B------:R-:W-:Y:S02]  /*0580*/  USHF.L.U32 UR10, UR10, 0x1, URZ ;  /* 0x000000010a0a7899 */ /* 0x000fe400080006ff */
[----:B-1----:R-:W-:Y:S01]  /*0590*/  ULEA UR5, UR5, UR7, 0x18 ;  /* 0x0000000705057291 */ /* 0x002fe2000f8ec0ff */
[----:B------:R-:W1:Y:S11]  /*05a0*/  FENCE.VIEW.ASYNC.S ;  /* 0x00000000000073c6 */ /* 0x000e760000000000 */
[----:B-1----:R1:W3:Y:S01]  /*05b0*/  SYNCS.EXCH.64 URZ, [UR5], UR10 ;  /* 0x0000000a05ff75b2 */ /* 0x0022e20008000100 */
[----:B------:R1:W4:Y:S01]  /*05c0*/  SYNCS.EXCH.64 URZ, [UR5+0x38], UR10 ;  /* 0x0000380a05ff75b2 */ /* 0x0003220008000100 */
[----:B------:R1:W1:Y:S01]  /*05d0*/  SYNCS.EXCH.64 URZ, [UR5+0x8], UR10 ;  /* 0x0000080a05ff75b2 */ /* 0x0002620008000100 */
        /* <DEDUP_REMOVED lines=11> */
[----:B------:R-:W-:Y:S01]  /*0690*/  NOP ;  /* 0x0000000000007918 */ /* 0x000fe20000000000 */
.L_x_9:
[----:B------:R-:W2:Y:S01]  /*06a0*/  SHFL.IDX PT, R2, R92, RZ, 0x1f ;  /* 0x00001fff5c027589 */ /* 0x000ea200000e0000 */
[----:B------:R-:W-:Y:S01]  /*06b0*/  NOP ;  /* 0x0000000000007918 */ /* 0x000fe20000000000 */
[----:B--2---:R-:W-:-:S13]  /*06c0*/  ISETP.NE.AND P0, PT, R2, 0x1, PT ;  /* 0x000000010200780c */ /* 0x004fda0003f05270 */
[----:B------:R-:W-:Y:S05]  /*06d0*/  @P0 BRA `(.L_x_10) ;  /* 0x0000000000500947 */ /* 0x000fea0003800000 */
[----:B------:R-:W2:Y:S01]  /*06e0*/  S2UR UR7, SR_CgaCtaId ;  /* 0x00000000000779c3 */ /* 0x000ea20000008800 */
[----:B------:R-:W-:Y:S01]  /*06f0*/  UMOV UR9, 0x400 ;  /* 0x0000040000097882 */ /* 0x000fe20000000000 */
[----:B-1----:R-:W-:Y:S01]  /*0700*/  UMOV UR5, 0x20 ;  /* 0x0000002000057882 */ /* 0x002fe20000000000 */
[----:B------:R-:W-:Y:S01]  /*0710*/  UMOV UR4, 0x80 ;  /* 0x0000008000047882 */ /* 0x000fe20000000000 */
[----:B------:R-:W-:-:S04]  /*0720*/  UIADD3 UR10, UPT, UPT, -UR5, 0x100000, URZ ;  /* 0x00100000050a7890 */ /* 0x000fc8000fffe1ff */
[----:B------:R-:W-:Y:S02]  /*0730*/  USHF.L.U32 UR11, UR10, 0xb, URZ ;  /* 0x0000000b0a0b7899 */ /* 0x000fe400080006ff */
[----:B------:R-:W-:Y:S02]  /*0740*/  USHF.L.U32 UR10, UR10, 0x1, URZ ;  /* 0x000000010a0a7899 */ /* 0x000fe400080006ff */
[----:B------:R-:W-:-:S04]  /*0750*/  UIADD3 UR4, UPT, UPT, -UR4, 0x100000, URZ ;  /* 0x0010000004047890 */ /* 0x000fc8000fffe1ff */
[----:B------:R-:W-:Y:S02]  /*0760*/  USHF.L.U32 UR5, UR4, 0xb, URZ ;  /* 0x0000000b04057899 */ /* 0x000fe400080006ff */
[----:B------:R-:W-:Y:S01]  /*0770*/  USHF.L.U32 UR4, UR4, 0x1, URZ ;  /* 0x0000000104047899 */ /* 0x000fe200080006ff */
[----:B------:R-:W-:Y:S01]  /*0780*/  ELECT P0, URZ, PT ;  /* 0x0000000000ff782f */ /* 0x000fe20003800000 */
[----:B--2---:R-:W-:Y:S01]  /*0790*/  ULEA UR7, UR7, UR9, 0x18 ;  /* 0x0000000907077291 */ /* 0x004fe2000f8ec0ff */
[----:B------:R-:W1:Y:S11]  /*07a0*/  FENCE.VIEW.ASYNC.S ;  /* 0x00000000000073c6 */ /* 0x000e760000000000 */
[----:B-1----:R2:W1:Y:S01]  /*07b0*/  SYNCS.EXCH.64 URZ, [UR7+0x70], UR10 ;  /* 0x0000700a07ff75b2 */ /* 0x0024620008000100 */
[----:B------:R2:W1:Y:S01]  /*07c0*/  SYNCS.EXCH.64 URZ, [UR7+0x88], UR4 ;  /* 0x0000880407ff75b2 */ /* 0x0004620008000100 */
[----:B------:R2:W1:Y:S01]  /*07d0*/  SYNCS.EXCH.64 URZ, [UR7+0x78], UR10 ;  /* 0x0000780a07ff75b2 */ /* 0x0004620008000100 */
[----:B------:R2:W1:Y:S01]  /*07e0*/  SYNCS.EXCH.64 URZ, [UR7+0x90], UR4 ;  /* 0x0000900407ff75b2 */ /* 0x0004620008000100 */
[----:B------:R2:W1:Y:S01]  /*07f0*/  SYNCS.EXCH.64 URZ, [UR7+0x80], UR10 ;  /* 0x0000800a07ff75b2 */ /* 0x0004620008000100 */
[----:B------:R2:W1:Y:S02]  /*0800*/  SYNCS.EXCH.64 URZ, [UR7+0x98], UR4 ;  /* 0x0000980407ff75b2 */ /* 0x0004640008000100 */
[----:B--2---:R-:W-:Y:S01]  /*0810*/  NOP ;  /* 0x0000000000007918 */ /* 0x004fe20000000000 */
.L_x_10:
[----:B------:R-:W2:Y:S01]  /*0820*/  SHFL.IDX PT, R2, R92, RZ, 0x1f ;  /* 0x00001fff5c027589 */ /* 0x000ea200000e0000 */
[----:B------:R-:W-:Y:S01]  /*0830*/  NOP ;  /* 0x0000000000007918 */ /* 0x000fe20000000000 */
[----:B--2---:R-:W-:-:S13]  /*0840*/  ISETP.NE.AND P0, PT, R2, 0x3, PT ;  /* 0x000000030200780c */ /* 0x004fda0003f05270 */
[----:B------:R-:W-:Y:S05]  /*0850*/  @P0 BRA `(.L_x_11) ;  /* 0x0000000000300947 */ /* 0x000fea0003800000 */
[----:B-1----:R-:W1:Y:S01]  /*0860*/  S2UR UR5, SR_CgaCtaId ;  /* 0x00000000000579c3 */ /* 0x002e620000008800 */
        /* <DEDUP_REMOVED lines=8> */
[----:B-1----:R2:W1:Y:S01]  /*08f0*/  SYNCS.EXCH.64 URZ, [UR5+0xa0], UR10 ;  /* 0x0000a00a05ff75b2 */ /* 0x0024620008000100 */
[----:B------:R2:W1:Y:S02]  /*0900*/  SYNCS.EXCH.64 URZ, [UR5+0xa8], UR10 ;  /* 0x0000a80a05ff75b2 */ /* 0x0004640008000100 */
[----:B--2---:R-:W-:Y:S01]  /*0910*/  NOP ;  /* 0x0000000000007918 */ /* 0x004fe20000000000 */
.L_x_11:
[----:B------:R-:W2:Y:S01]  /*0920*/  SHFL.IDX PT, R2, R92, RZ, 0x1f ;  /* 0x00001fff5c027589 */ /* 0x000ea200000e0000 */
[----:B------:R-:W-:Y:S01]  /*0930*/  NOP ;  /* 0x0000000000007918 */ /* 0x000fe20000000000 */
[----:B--2---:R-:W-:-:S13]  /*0940*/  ISETP.NE.AND P0, PT, R2, 0x4, PT ;  /* 0x000000040200780c */ /* 0x004fda0003f05270 */
[----:B------:R-:W-:Y:S05]  /*0950*/  @P0 BRA `(.L_x_12) ;  /* 0x00000000004c0947 */ /* 0x000fea0003800000 */
[----:B-1----:R-:W1:Y:S01]  /*0960*/  S2UR UR5, SR_CgaCtaId ;  /* 0x00000000000579c3 */ /* 0x002e620000008800 */
[----:B------:R-:W-:Y:S01]  /*0970*/  UMOV UR9, 0x100 ;  /* 0x0000010000097882 */ /* 0x000fe20000000000 */
[----:B------:R-:W-:Y:S01]  /*0980*/  UMOV UR7, 0x400 ;  /* 0x0000040000077882 */ /* 0x000fe20000000000 */
[----:B------:R-:W-:Y:S01]  /*0990*/  USEL UR9, UR9, 0xe0, UP2 ;  /* 0x000000e009097887 */ /* 0x000fe20009000000 */
[----:B------:R-:W-:Y:S01]  /*09a0*/  UMOV UR4, 0x1 ;  /* 0x0000000100047882 */ /* 0x000fe20000000000 */
[----:B------:R-:W-:Y:S01]  /*09b0*/  ELECT P0, URZ, PT ;  /* 0x0000000000ff782f */ /* 0x000fe20003800000 */
[----:B------:R-:W-:-:S04]  /*09c0*/  UIADD3 UR10, UPT, UPT, -UR4, 0x100000, URZ ;  /* 0x00100000040a7890 */ /* 0x000fc8000fffe1ff */
[----:B------:R-:W-:Y:S02]  /*09d0*/  USHF.L.U32 UR11, UR10, 0xb, URZ ;  /* 0x0000000b0a0b7899 */ /* 0x000fe400080006ff */
[----:B------:R-:W-:Y:S02]  /*09e0*/  USHF.L.U32 UR10, UR10, 0x1, URZ ;  /* 0x000000010a0a7899 */ /* 0x000fe400080006ff */
[----:B------:R-:W-:-:S04]  /*09f0*/  UIADD3 UR12, UPT, UPT, -UR9, 0x100000, URZ ;  /* 0x00100000090c7890 */ /* 0x000fc8000fffe1ff */
[----:B------:R-:W-:Y:S02]  /*0a00*/  USHF.L.U32 UR13, UR12, 0xb, URZ ;  /* 0x0000000b0c0d7899 */ /* 0x000fe400080006ff */
[----:B------:R-:W-:Y:S02]  /*0a10*/  USHF.L.U32 UR12, UR12, 0x1, URZ ;  /* 0x000000010c0c7899 */ /* 0x000fe400080006ff */
[----:B-1----:R-:W-:Y:S01]  /*0a20*/  ULEA UR5, UR5, UR7, 0x18 ;  /* 0x0000000705057291 */ /* 0x002fe2000f8ec0ff */
[----:B------:R-:W1:Y:S11]  /*0a30*/  FENCE.VIEW.ASYNC.S ;  /* 0x00000000000073c6 */ /* 0x000e760000000000 */
[----:B-1----:R2:W1:Y:S01]  /*0a40*/  SYNCS.EXCH.64 URZ, [UR5+0xb0], UR10 ;  /* 0x0000b00a05ff75b2 */ /* 0x0024620008000100 */
[----:B------:R2:W1:Y:S01]  /*0a50*/  SYNCS.EXCH.64 URZ, [UR5+0xc0], UR12 ;  /* 0x0000c00c05ff75b2 */ /* 0x0004620008000100 */
[----:B------:R2:W1:Y:S01]  /*0a60*/  SYNCS.EXCH.64 URZ, [UR5+0xb8], UR10 ;  /* 0x0000b80a05ff75b2 */ /* 0x0004620008000100 */
[----:B------:R2:W1:Y:S02]  /*0a70*/  SYNCS.EXCH.64 URZ, [UR5+0xc8], UR12 ;  /* 0x0000c80c05ff75b2 */ /* 0x0004640008000100 */
[----:B--2---:R-:W-:Y:S01]  /*0a80*/  NOP ;  /* 0x0000000000007918 */ /* 0x004fe20000000000 */
.L_x_12:
        /* <DEDUP_REMOVED lines=22> */
[----:B------:R2:W1:Y:S01]  /*0bf0*/  SYNCS.EXCH.64 URZ, [UR7+0x100], UR4 ;  /* 0x0001000407ff75b2 */ /* 0x0004620008000100 */
[----:B------:R2:W1:Y:S01]  /*0c00*/  SYNCS.EXCH.64 URZ, [UR7+0xe8], UR10 ;  /* 0x0000e80a07ff75b2 */ /* 0x0004620008000100 */
[----:B------:R2:W1:Y:S02]  /*0c10*/  SYNCS.EXCH.64 URZ, [UR7+0x108], UR4 ;  /* 0x0001080407ff75b2 */ /* 0x0004640008000100 */
[----:B--2---:R-:W-:Y:S01]  /*0c20*/  NOP ;  /* 0x0000000000007918 */ /* 0x004fe20000000000 */
.L_x_13:
        /* <DEDUP_REMOVED lines=18> */
.L_x_14:
[----:B-1----:R-:W1:Y:S01]  /*0d50*/  S2UR UR5, SR_CTAID.X ;  /* 0x00000000000579c3 */ /* 0x002e620000002500 */
[----:B------:R-:W-:-:S05]  /*0d60*/  CS2R.32 R87, SR_CgaSize ;  /* 0x0000000000577805 */ /* 0x000fca0000008a00 */
[----:B------:R-:W-:-:S05]  /*0d70*/  IMAD R87, R87, -0xa0, RZ ;  /* 0xffffff6057577824 */ /* 0x000fca00078e02ff */
[----:B------:R-:W-:-:S14]  /*0d80*/  R2UR UR9, R87 ;  /* 0x00000000570972ca */ /* 0x000fdc00000e0000 */
[----:B------:R-:W2:Y:S01]  /*0d90*/  LDCU UR9, c[0x0][UR9+0x2b0] ;  /* 0x00005600090977ac */ /* 0x000ea20008000800 */
[----:B------:R-:W-:Y:S01]  /*0da0*/  NOP ;  /* 0x0000000000007918 */ /* 0x000fe20000000000 */
[----:B------:R-:W-:-:S05]  /*0db0*/  CS2R.32 R87, SR_CgaSize ;  /* 0x0000000000577805 */ /* 0x000fca0000008a00 */
[----:B------:R-:W-:-:S05]  /*0dc0*/  IMAD R87, R87, -0xa0, RZ ;  /* 0xffffff6057577824 */ /* 0x000fca00078e02ff */
[----:B------:R-:W-:-:S14]  /*0dd0*/  R2UR UR7, R87 ;  /* 0x00000000570772ca */ /* 0x000fdc00000e0000 */
[----:B------:R-:W3:Y:S01]  /*0de0*/  LDCU UR7, c[0x0][UR7+0x2b4] ;  /* 0x00005680070777ac */ /* 0x000ee20008000800 */
[----:B------:R-:W4:Y:S08]  /*0df0*/  S2UR UR4, SR_CTAID.Y ;  /* 0x00000000000479c3 */ /* 0x000f300000002600 */
[----:B------:R-:W3:Y:S01]  /*0e00*/  LDC R10, c[0x0][0xb24] ;  /* 0x0002c900ff0a7b82 */ /* 0x000ee20000000800 */
[----:B-1----:R-:W-:-:S02]  /*0e10*/  I2FP.F32.U32 R87, UR5 ;  /* 0x0000000500577c45 */ /* 0x002fc40008201000 */
[----:B------:R-:W-:-:S05]  /*0e20*/  CS2R.32 R3, SR_CgaSize ;  /* 0x0000000000037805 */ /* 0x000fca0000008a00 */
[----:B------:R-:W-:-:S06]  /*0e30*/  IMAD R3, R3, -0xa0, RZ ;  /* 0xffffff6003037824 */ /* 0x000fcc00078e02ff */
[----:B------:R-:W1:Y:S01]  /*0e40*/  LDC R3, c[0x0][R3+0x2a0] ;  /* 0x0000a80003037b82 */ /* 0x000e620000000800 */
[----:B------:R-:W-:Y:S01]  /*0e50*/  MOV R15, UR5 ;  /* 0x00000005000f7c02 */ /* 0x000fe20008000f00 */
[----:B--2---:R-:W-:Y:S01]  /*0e60*/  FMUL R87, R87, UR9 ;  /* 0x0000000957577c20 */ /* 0x004fe20008400000 */
[----:B----4-:R-:W-:Y:S02]  /*0e70*/  I2FP.F32.U32 R86, UR4 ;  /* 0x0000000400567c45 */ /* 0x010fe40008201000 */
[----:B------:R-:W-:-:S05]  /*0e80*/  CS2R.32 R2, SR_CgaSize ;  /* 0x0000000000027805 */ /* 0x000fca0000008a00 */
[----:B------:R-:W-:-:S06]  /*0e90*/  IMAD R2, R2, -0xa0, RZ ;  /* 0xffffff6002027824 */ /* 0x000fcc00078e02ff */
[----:B------:R-:W2:Y:S01]  /*0ea0*/  LDC R2, c[0x0][R2+0x2a4] ;  /* 0x0000a90002027b82 */ /* 0x000ea20000000800 */
[----:B------:R-:W-:Y:S01]  /*0eb0*/  MOV R14, UR4 ;  /* 0x00000004000e7c02 */ /* 0x000fe20008000f00 */
[----:B------:R-:W4:Y:S01]  /*0ec0*/  F2I.U32.TRUNC.NTZ R87, R87 ;  /* 0x0000005700577305 */ /* 0x000f22000020f000 */
[----:B---3--:R-:W-:-:S05]  /*0ed0*/  FMUL R86, R86, UR7 ;  /* 0x0000000756567c20 */ /* 0x008fca0008400000 */
[----:B------:R-:W-:Y:S01]  /*0ee0*/  BAR.SYNC.DEFER_BLOCKING 0x0 ;  /* 0x0000000000007b1d */ /* 0x000fe20000010000 */
[----:B------:R-:W-:-:S05]  /*0ef0*/  ISETP.GE.AND P0, PT, R10, 0x1, PT ;  /* 0x000000010a00780c */ /* 0x000fca0003f06270 */
[----:B------:R-:W3:Y:S02]  /*0f00*/  F2I.U32.TRUNC.NTZ R86, R86 ;  /* 0x0000005600567305 */ /* 0x000ee4000020f000 */
[----:B------:R-:W2:Y:S01]  /*0f10*/  S2UR UR36, SR_CTAID.Z ;  /* 0x00000000002479c3 */ /* 0x000ea20000002700 */
[----:B----4-:R-:W-:-:S05]  /*0f20*/  IADD3 R87, PT, PT, -R87, RZ, RZ ;  /* 0x000000ff57577210 */ /* 0x010fca0007ffe1ff */
[----:B-1----:R-:W-:Y:S01]  /*0f30*/  IMAD R87, R3, R87, UR5 ;  /* 0x0000000503577e24 */ /* 0x002fe2000f8e0257 */
[----:B---3--:R-:W-:-:S05]  /*0f40*/  IADD3 R86, PT, PT, -R86, RZ, RZ ;  /* 0x000000ff56567210 */ /* 0x008fca0007ffe1ff */
[----:B--2---:R-:W-:Y:S01]  /*0f50*/  IMAD R86, R2, R86, UR4 ;  /* 0x0000000402567e24 */ /* 0x004fe2000f8e0256 */
[----:B------:R-:W-:Y:S06]  /*0f60*/  @!P0 BRA `(.L_x_15) ;  /* 0x0000000000b88947 */ /* 0x000fec0003800000 */
[----:B------:R-:W1:Y:S01]  /*0f70*/  LDC.64 R4, c[0x0][0xb18] ;  /* 0x0002c600ff047b82 */ /* 0x000e620000000a00 */
[----:B------:R-:W-:-:S07]  /*0f80*/  ISETP.NE.AND P0, PT, R10, 0x1, PT ;  /* 0x000000010a00780c */ /* 0x000fce0003f05270 */
[----:B------:R-:W2:Y:S08]  /*0f90*/  LDC R9, c[0x0][0xb0c] ;  /* 0x0002c300ff097b82 */ /* 0x000eb00000000800 */
[----:B------:R-:W3:Y:S08]  /*0fa0*/  LDC R12, c[0x0][0x370] ;  /* 0x0000dc00ff0c7b82 */ /* 0x000ef00000000800 */
[----:B------:R-:W4:Y:S01]  /*0fb0*/  LDC R11, c[0x0][0x374] ;  /* 0x0000dd00ff0b7b82 */ /* 0x000f220000000800 */
[----:B-1----:R-:W-:-:S07]  /*0fc0*/  ISETP.NE.AND P1, PT, R4, 0x1, PT ;  /* 0x000000010400780c */ /* 0x002fce0003f25270 */
[----:B------:R-:W3:Y:S01]  /*0fd0*/  LDC.64 R6, c[0x0][0xb10] ;  /* 0x0002c400ff067b82 */ /* 0x000ee20000000a00 */
[----:B--2---:R-:W-:-:S07]  /*0fe0*/  ISETP.NE.AND P2, PT, R9, 0x1, PT ;  /* 0x000000010900780c */ /* 0x004fce0003f45270 */
[----:B------:R-:W1:Y:S08]  /*0ff0*/  LDC R8, c[0x0][0xb20] ;  /* 0x0002c800ff087b82 */ /* 0x000e700000000800 */
[----:B------:R-:W2:Y:S01]  /*1000*/  LDC.64 R2, c[0x0][0xb28] ;  /* 0x0002ca00ff027b82 */ /* 0x000ea20000000a00 */
[----:B----4-:R-:W-:-:S04]  /*1010*/  IMAD.HI.U32 R13, R11, R5, RZ ;  /* 0x000000050b0d7227 */ /* 0x010fc800078e00ff */
[----:B------:R-:W-:-:S04]  /*1020*/  IMAD.HI.U32 R5, R14, R5, RZ ;  /* 0x000000050e057227 */ /* 0x000fc800078e00ff */
[----:B---3--:R-:W-:-:S05]  /*1030*/  IMAD.HI.U32 R16, R12, R6, RZ ;  /* 0x000000060c107227 */ /* 0x008fca00078e00ff */
[-C--:B------:R-:W-:Y:S01]  /*1040*/  @P2 SHF.R.U32.HI R12, RZ, R7.reuse, R16 ;  /* 0x00000007ff0c2219 */ /* 0x080fe20000011610 */
[----:B------:R-:W-:Y:S01]  /*1050*/  IMAD.HI.U32 R16, R15, R6, RZ ;  /* 0x000000060f107227 */ /* 0x000fe200078e00ff */
[-C--:B-1----:R-:W-:Y:S02]  /*1060*/  @P1 SHF.R.U32.HI R11, RZ, R8.reuse, R13 ;  /* 0x00000008ff0b1219 */ /* 0x082fe4000001160d */
[----:B------:R-:W-:Y:S02]  /*1070*/  SHF.R.U32.HI R5, RZ, R8, R5 ;  /* 0x00000008ff057219 */ /* 0x000fe40000011605 */
[----:B------:R-:W-:Y:S02]  /*1080*/  SHF.R.U32.HI R16, RZ, R7, R16 ;  /* 0x00000007ff107219 */ /* 0x000fe40000011610 */
[----:B------:R-:W-:Y:S01]  /*1090*/  SEL R5, R14, R5, !P1 ;  /* 0x000000050e057207 */ /* 0x000fe20004800000 */
[----:B--2---:R-:W-:Y:S01]  /*10a0*/  IMAD.HI.U32 R13, R11, R2, RZ ;  /* 0x000000020b0d7227 */ /* 0x004fe200078e00ff */
[----:B------:R-:W-:-:S03]  /*10b0*/  SEL R16, R15, R16, !P2 ;  /* 0x000000100f107207 */ /* 0x000fc60005000000 */
[----:B------:R-:W-:Y:S01]  /*10c0*/  IMAD.HI.U32 R6, R12, R2, RZ ;  /* 0x000000020c067227 */ /* 0x000fe200078e00ff */
[----:B------:R-:W-:-:S04]  /*10d0*/  @P0 SHF.R.U32.HI R11, RZ, R3, R13 ;  /* 0x00000003ff0b0219 */ /* 0x000fc8000001160d */
[----:B------:R-:W-:Y:S01]  /*10e0*/  @P0 SHF.R.U32.HI R12, RZ, R3, R6 ;  /* 0x00000003ff0c0219 */ /* 0x000fe20000011606 */
[----:B------:R-:W-:-:S04]  /*10f0*/  IMAD R11, R11, R10, RZ ;  /* 0x0000000a0b0b7224 */ /* 0x000fc800078e02ff */
[----:B------:R-:W-:Y:S01]  /*1100*/  IMAD R6, R12, R10, RZ ;  /* 0x0000000a0c067224 */ /* 0x000fe200078e02ff */
[----:B------:R-:W-:-:S04]  /*1110*/  ISETP.GE.AND P1, PT, R5, R11, PT ;  /* 0x0000000b0500720c */ /* 0x000fc80003f26270 */
[----:B------:R-:W-:Y:S01]  /*1120*/  ISETP.GE.OR P1, PT, R16, R6, P1 ;  /* 0x000000061000720c */ /* 0x000fe20000f26670 */
[----:B------:R-:W-:-:S05]  /*1130*/  IMAD.HI.U32 R6, R5, R2, RZ ;  /* 0x0000000205067227 */ /* 0x000fca00078e00ff */
[----:B------:R-:W-:-:S04]  /*1140*/  SHF.R.U32.HI R6, RZ, R3, R6 ;  /* 0x00000003ff067219 */ /* 0x000fc80000011606 */
[----:B------:R-:W-:-:S03]  /*1150*/  SEL R6, R5, R6, !P0 ;  /* 0x0000000605067207 */ /* 0x000fc60004000000 */
[----:B------:R-:W-:Y:S01]  /*1160*/  @!P1 IMAD.HI.U32 R7, R16, R2, RZ ;  /* 0x0000000210079227 */ /* 0x000fe200078e00ff */
[----:B------:R-:W-:-:S04]  /*1170*/  IADD3 R2, PT, PT, -R6, RZ, RZ ;  /* 0x000000ff06027210 */ /* 0x000fc80007ffe1ff */
[----:B------:R-:W-:Y:S01]  /*1180*/  @!P1 SHF.R.U32.HI R3, RZ, R3, R7 ;  /* 0x00000003ff039219 */ /* 0x000fe20000011607 */
[----:B------:R-:W-:Y:S01]  /*1190*/  IMAD R2, R10, R2, R5 ;  /* 0x000000020a027224 */ /* 0x000fe200078e0205 */
[----:B------:R-:W-:Y:S02]  /*11a0*/  IADD3 R7, PT, PT, -R5, RZ, RZ ;  /* 0x000000ff05077210 */ /* 0x000fe40007ffe1ff */
[----:B------:R-:W-:-:S03]  /*11b0*/  @!P1 SEL R3, R16, R3, !P0 ;  /* 0x0000000310039207 */ /* 0x000fc60004000000 */
[----:B------:R-:W-:Y:S02]  /*11c0*/  IMAD R7, R4, R7, R14 ;  /* 0x0000000704077224 */ /* 0x000fe400078e020e */
[--C-:B------:R-:W-:Y:S02]  /*11d0*/  @!P1 IMAD.IADD R6, R6, 0x1, -R3.reuse ;  /* 0x0000000106069824 */ /* 0x100fe400078e0a03 */
[----:B------:R-:W-:Y:S01]  /*11e0*/  @!P1 IMAD R3, R2, R12, R3 ;  /* 0x0000000c02039224 */ /* 0x000fe200078e0203 */
[----:B------:R-:W-:Y:S01]  /*11f0*/  IADD3 R2, PT, PT, -R16, RZ, RZ ;  /* 0x000000ff10027210 */ /* 0x000fe20007ffe1ff */
[----:B------:R-:W-:Y:S02]  /*1200*/  @!P1 IMAD R5, R6, R10, R16 ;  /* 0x0000000a06059224 */ /* 0x000fe400078e0210 */
[----:B------:R-:W-:Y:S02]  /*1210*/  @!P1 IMAD.MOV.U32 R16, RZ, RZ, R3 ;  /* 0x000000ffff109224 */ /* 0x000fe400078e0003 */
[----:B------:R-:W-:-:S02]  /*1220*/  IMAD R2, R9, R2, R15 ;  /* 0x0000000209027224 */ /* 0x000fc400078e020f */
[----:B------:R-:W-:Y:S02]  /*1230*/  IMAD R14, R5, R4, R7 ;  /* 0x00000004050e7224 */ /* 0x000fe400078e0207 */
[----:B------:R-:W-:Y:S02]  /*1240*/  IMAD R15, R16, R9, R2 ;  /* 0x00000009100f7224 */ /* 0x000fe400078e0202 */
.L_x_15:
[----:B------:R-:W1:Y:S01]  /*1250*/  LDCU UR4, c[0x0][0xb30] ;  /* 0x00016600ff0477ac */ /* 0x000e620008000800 */
[----:B------:R-:W2:Y:S08]  /*1260*/  S2UR UR37, SR_CgaCtaId ;  /* 0x00000000002579c3 */ /* 0x000eb00000008800 */
[----:B------:R-:W3:Y:S01]  /*1270*/  LDC R37, c[0x0][0xb24] ;  /* 0x0002c900ff257b82 */ /* 0x000ee20000000800 */
[----:B-1----:R-:W-:-:S09]  /*1280*/  UISETP.NE.AND UP1, UPT, UR4, 0x1, UPT ;  /* 0x000000010400788c */ /* 0x002fd2000bf25270 */
[----:B--2---:R-:W-:Y:S05]  /*1290*/  BRA.U UP1, `(.L_x_16) ;  /* 0x0000000101407547 */ /* 0x004fea000b800000 */
[----:B------:R-:W1:Y:S08]  /*12a0*/  LDC.64 R4, c[0x0][0xb10] ;  /* 0x0002c400ff047b82 */ /* 0x000e700000000a00 */
[----:B------:R-:W2:Y:S08]  /*12b0*/  LDC.64 R2, c[0x0][0xb18] ;  /* 0x0002c600ff027b82 */ /* 0x000eb00000000a00 */
[----:B------:R-:W4:Y:S08]  /*12c0*/  LDC R6, c[0x0][0xb20] ;  /* 0x0002c800ff067b82 */ /* 0x000f300000000800 */
[----:B------:R-:W3:Y:S01]  /*12d0*/  LDC R7, c[0x0][0xb0c] ;  /* 0x0002c300ff077b82 */ /* 0x000ee20000000800 */
[----:B-1----:R-:W-:-:S05]  /*12e0*/  IMAD.HI.U32 R4, R15, R4, RZ ;  /* 0x000000040f047227 */ /* 0x002fca00078e00ff */
[----:B------:R-:W-:Y:S01]  /*12f0*/  SHF.R.U32.HI R4, RZ, R5, R4 ;  /* 0x00000005ff047219 */ /* 0x000fe20000011604 */
[----:B--2---:R-:W-:Y:S01]  /*1300*/  IMAD.HI.U32 R3, R14, R3, RZ ;  /* 0x000000030e037227 */ /* 0x004fe200078e00ff */
[----:B------:R-:W-:-:S04]  /*1310*/  ISETP.NE.AND P0, PT, R2, 0x1, PT ;  /* 0x000000010200780c */ /* 0x000fc80003f05270 */
[----:B----4-:R-:W-:-:S04]  /*1320*/  SHF.R.U32.HI R3, RZ, R6, R3 ;  /* 0x00000006ff037219 */ /* 0x010fc80000011603 */
[----:B------:R-:W-:Y:S02]  /*1330*/  SEL R3, R14, R3, !P0 ;  /* 0x000000030e037207 */ /* 0x000fe40004000000 */
[----:B---3--:R-:W-:-:S04]  /*1340*/  ISETP.NE.AND P1, PT, R7, 0x1, PT ;  /* 0x000000010700780c */ /* 0x008fc80003f25270 */
[----:B------:R-:W-:-:S05]  /*1350*/  SEL R4, R15, R4, !P1 ;  /* 0x000000040f047207 */ /* 0x000fca0004800000 */
[----:B------:R-:W-:Y:S02]  /*1360*/  IMAD.IADD R5, R3, 0x1, -R4 ;  /* 0x0000000103057824 */ /* 0x000fe400078e0a04 */
[----:B------:R-:W-:Y:S02]  /*1370*/  IMAD.IADD R3, R4, 0x1, -R3 ;  /* 0x0000000104037824 */ /* 0x000fe400078e0a03 */
[----:B------:R-:W-:Y:S02]  /*1380*/  IMAD R15, R5, R7, R15 ;  /* 0x00000007050f7224 */ /* 0x000fe400078e020f */
[----:B------:R-:W-:-:S07]  /*1390*/  IMAD R14, R3, R2, R14 ;  /* 0x00000002030e7224 */ /* 0x000fce00078e020e */
.L_x_16:
[----:B------:R-:W-:Y:S01]  /*13a0*/  BAR.SYNC.DEFER_BLOCKING 0x0 ;  /* 0x0000000000007b1d */ /* 0x000fe20000010000 */
[----:B------:R-:W-:Y:S01]  /*13b0*/  UISETP.NE.AND UP1, UPT, UR8, 0x2, UPT ;  /* 0x000000020800788c */ /* 0x000fe2000bf25270 */
[----:B------:R-:W-:Y:S02]  /*13c0*/  ISETP.NE.OR P5, PT, R0, 0x2, !P5 ;  /* 0x000000020000780c */ /* 0x000fe40006fa5670 */
[----:B------:R-:W-:-:S06]  /*13d0*/  LOP3.LUT R2, R101, 0x1f, RZ, 0xc0, !PT ;  /* 0x0000001f65027812 */ /* 0x000fcc00078ec0ff */
[----:B------:R-:W-:Y:S05]  /*13e0*/  BRA.U UP1, `(.L_x_17) ;  /* 0x0000001101c87547 */ /* 0x000fea000b800000 */
[----:B------:R-:W1:Y:S01]  /*13f0*/  LDCU UR15, c[0x0][0x38c] ;  /* 0x00007180ff0f77ac */ /* 0x000e620008000800 */
[----:B------:R-:W2:Y:S01]  /*1400*/  LDC R8, c[0x0][0x370] ;  /* 0x0000dc00ff087b82 */ /* 0x000ea20000000800 */
[----:B------:R-:W-:Y:S01]  /*1410*/  PLOP3.LUT P1, PT, PT, PT, UP2, 0x80, 0x8 ;  /* 0x000000000008781c */ /* 0x000fe20003f2f028 */
[----:B------:R-:W-:Y:S01]  /*1420*/  IMAD.MOV.U32 R17, RZ, RZ, 0x1 ;  /* 0x00000001ff117424 */ /* 0x000fe200078e00ff */
[----:B------:R-:W-:Y:S01]  /*1430*/  ISETP.EQ.OR P4, PT, R2, RZ, P5 ;  /* 0x000000ff0200720c */ /* 0x000fe20002f82670 */
[----:B------:R-:W-:Y:S01]  /*1440*/  IMAD.MOV.U32 R16, RZ, RZ, RZ ;  /* 0x000000ffff107224 */ /* 0x000fe200078e00ff */
[----:B------:R-:W-:Y:S02]  /*1450*/  PLOP3.LUT P1, PT, P1, PT, PT, 0x8, 0x80 ;  /* 0x000000000080781c */ /* 0x000fe40000f2e170 */
[----:B------:R-:W-:Y:S01]  /*1460*/  CS2R R12, SRZ ;  /* 0x00000000000c7805 */ /* 0x000fe2000001ff00 */
[----:B------:R-:W-:Y:S01]  /*1470*/  IMAD.MOV.U32 R11, RZ, RZ, 0x1 ;  /* 0x00000001ff0b7424 */ /* 0x000fe200078e00ff */
[----:B------:R-:W4:Y:S01]  /*1480*/  LDC R0, c[0x0][0x374] ;  /* 0x0000dd00ff007b82 */ /* 0x000f220000000800 */
[----:B------:R-:W2:Y:S01]  /*1490*/  LDCU.64 UR24, c[0x0][0x348] ;  /* 0x00006900ff1877ac */ /* 0x000ea20008000a00 */
[----:B------:R-:W-:Y:S01]  /*14a0*/  UMOV UR13, URZ ;  /* 0x000000ff000d7c82 */ /* 0x000fe20008000000 */
[----:B-1----:R-:W-:-:S04]  /*14b0*/  UIADD3 UR5, UPT, UPT, UR15, 0x3f, URZ ;  /* 0x0000003f0f057890 */ /* 0x002fc8000fffe0ff */
[----:B------:R-:W-:-:S04]  /*14c0*/  USHF.R.S32.HI UR4, URZ, 0x1f, UR5 ;  /* 0x0000001fff047899 */ /* 0x000fc80008011405 */
[----:B------:R-:W-:-:S04]  /*14d0*/  ULEA.HI UR4, UR4, UR5, URZ, 0x6 ;  /* 0x0000000504047291 */ /* 0x000fc8000f8f30ff */
[----:B------:R-:W-:Y:S02]  /*14e0*/  USHF.R.S32.HI UR22, URZ, 0x6, UR4 ;  /* 0x00000006ff167899 */ /* 0x000fe40008011404 */
[----:B------:R-:W-:Y:S02]  /*14f0*/  UIADD3 UR4, UPT, UPT, UR15, -0x1, URZ ;  /* 0xffffffff0f047890 */ /* 0x000fe4000fffe0ff */
[----:B------:R-:W-:Y:S02]  /*1500*/  UISETP.LT.U32.AND UP0, UPT, UR22, 0x7, UPT ;  /* 0x000000071600788c */ /* 0x000fe4000bf01070 */
[----:B------:R-:W-:Y:S02]  /*1510*/  UISETP.GE.U32.AND UP1, UPT, UR4, -0x7f, UPT ;  /* 0xffffff810400788c */ /* 0x000fe4000bf26070 */
[----:B------:R-:W-:Y:S02]  /*1520*/  USEL UR21, UR22, 0x7, UP0 ;  /* 0x0000000716157887 */ /* 0x000fe40008000000 */
[----:B------:R-:W-:-:S02]  /*1530*/  UIADD3 UR15, UPT, UPT, UR15, 0x7e, URZ ;  /* 0x0000007e0f0f7890 */ /* 0x000fc4000fffe0ff */
[----:B------:R-:W-:Y:S02]  /*1540*/  UIADD3 UR7, UPT, UPT, UR21, -0x1, URZ ;  /* 0xffffffff15077890 */ /* 0x000fe4000fffe0ff */
[----:B------:R-:W-:-:S03]  /*1550*/  UIADD3 UR14, UPT, UPT, UR22, -UR21, URZ ;  /* 0x80000015160e7290 */ /* 0x000fc6000fffe0ff */
[----:B------:R-:W-:-:S04]  /*1560*/  @UP1 UIADD3 UR7, UPT, UPT, UR21, URZ, URZ ;  /* 0x000000ff15071290 */ /* 0x000fc8000fffe0ff */
[----:B--2---:R-:W-:-:S12]  /*1570*/  UIADD3 UR7, UPT, UPT, UR7, 0x1, URZ ;  /* 0x0000000107077890 */ /* 0x004fd8000fffe0ff */
.L_x_35:
[----:B------:R-:W-:Y:S01]  /*1580*/  UISETP.NE.AND UP0, UPT, UR37, URZ, UPT ;  /* 0x000000ff2500728c */ /* 0x000fe2000bf05270 */
[----:B------:R-:W1:Y:S08]  /*1590*/  S2UR UR37, SR_CgaCtaId ;  /* 0x00000000002579c3 */ /* 0x000e700000008800 */
[----:B------:R-:W-:Y:S05]  /*15a0*/  BRA.U UP0, `(.L_x_18) ;  /* 0x0000000100347547 */ /* 0x000fea000b800000 */
[----:B------:R-:W2:Y:S01]  /*15b0*/  S2R R2, SR_CgaCtaId ;  /* 0x0000000000027919 */ /* 0x000ea20000008800 */
[----:B------:R-:W-:-:S04]  /*15c0*/  MOV R3, 0x400 ;  /* 0x0000040000037802 */ /* 0x000fc80000000f00 */
[----:B--2---:R-:W-:Y:S02]  /*15d0*/  LEA R2, R2, R3, 0x18 ;  /* 0x0000000302027211 */ /* 0x004fe400078ec0ff */
[----:B------:R-:W-:-:S03]  /*15e0*/  SHF.L.U32 R3, R11, 0x1f, RZ ;  /* 0x0000001f0b037819 */ /* 0x000fc600000006ff */
[----:B------:R-:W-:-:S04]  /*15f0*/  IMAD R2, R12, 0x8, R2 ;  /* 0x000000080c027824 */ /* 0x000fc800078e0202 */
[----:B------:R-:W2:Y:S02]  /*1600*/  SYNCS.PHASECHK.TRANS64.TRYWAIT P0, [R2+URZ+0x120], R3 ;  /* 0x00012003020075a7 */ /* 0x000ea400080011ff */
[----:B--2---:R-:W-:Y:S05]  /*1610*/  @!P0 BRA `(.L_x_19) ;  /* 0x0000006800b88947 */ /* 0x004fea0003800000 */
.L_x_125:
[----:B------:R-:W-:Y:S01]  /*1620*/  VIADD R12, R12, 0x1 ;  /* 0x000000010c0c7836 */ /* 0x000fe20000000000 */
[----:B------:R2:W-:Y:S04]  /*1630*/  SYNCS.ARRIVE.TRANS64.A1T0 RZ, [R2+URZ+0x110], RZ ;  /* 0x000110ff02ff79a7 */ /* 0x0005e800081000ff */
[----:B------:R-:W-:-:S04]  /*1640*/  ISETP.NE.AND P0, PT, R12, 0x2, PT ;  /* 0x000000020c00780c */ /* 0x000fc80003f05270 */
[----:B------:R-:W-:Y:S02]  /*1650*/  SEL R12, R12, RZ, P0 ;  /* 0x000000ff0c0c7207 */ /* 0x000fe40000000000 */
[----:B--2---:R-:W-:-:S04]  /*1660*/  SEL R2, RZ, 0x1, P0 ;  /* 0x00000001ff027807 */ /* 0x004fc80000000000 */
[----:B------:R-:W-:-:S07]  /*1670*/  LOP3.LUT R11, R11, R2, RZ, 0x3c, !PT ;  /* 0x000000020b0b7212 */ /* 0x000fce00078e3cff */
.L_x_18:
[----:B------:R-:W-:Y:S01]  /*1680*/  UMOV UR4, 0x400 ;  /* 0x0000040000047882 */ /* 0x000fe20000000000 */
[----:B------:R-:W-:Y:S01]  /*1690*/  SHF.L.U32 R2, R17, 0x1f, RZ ;  /* 0x0000001f11027819 */ /* 0x000fe200000006ff */
[----:B-1----:R-:W-:Y:S01]  /*16a0*/  ULEA UR4, UR37, UR4, 0x18 ;  /* 0x0000000425047291 */ /* 0x002fe2000f8ec0ff */
[----:B------:R-:W-:Y:S01]  /*16b0*/  R2UR UR35, R15 ;  /* 0x000000000f2372ca */ /* 0x000fe200000e0000 */
[----:B------:R-:W-:Y:S01]  /*16c0*/  UISETP.GE.U32.AND UP0, UPT, UR15, 0x7f, UPT ;  /* 0x0000007f0f00788c */ /* 0x000fe2000bf06070 */
[----:B------:R-:W-:Y:S01]  /*16d0*/  R2UR UR11, R14 ;  /* 0x000000000e0b72ca */ /* 0x000fe200000e0000 */
[----:B------:R-:W-:Y:S01]  /*16e0*/  ULEA UR5, UR13, UR4, 0x3 ;  /* 0x000000040d057291 */ /* 0x000fe2000f8e18ff */
[----:B------:R-:W-:-:S08]  /*16f0*/  UMOV UR23, URZ ;  /* 0x000000ff00177c82 */ /* 0x000fd00008000000 */
[----:B------:R1:W2:Y:S01]  /*1700*/  SYNCS.PHASECHK.TRANS64.TRYWAIT P0, [UR5+0x38], R2 ;  /* 0x00003802ff0075a7 */ /* 0x0002a20008001105 */
[----:B------:R-:W-:Y:S02]  /*1710*/  USHF.L.U32 UR35, UR35, 0x7, URZ ;  /* 0x0000000723237899 */ /* 0x000fe400080006ff */
[----:B------:R-:W-:Y:S01]  /*1720*/  UIMAD UR11, UR11, 0x60, URZ ;  /* 0x000000600b0b78a4 */ /* 0x000fe2000f8e02ff */
[----:B------:R-:W-:Y:S11]  /*1730*/  BRA.U !UP0, `(.L_x_20) ;  /* 0x0000000108a87547 */ /* 0x000ff6000b800000 */
[----:B------:R-:W-:Y:S01]  /*1740*/  UMOV UR16, URZ ;  /* 0x000000ff00107c82 */ /* 0x000fe20008000000 */
[----:B------:R-:W-:-:S05]  /*1750*/  UMOV UR6, UR13 ;  /* 0x0000000d00067c82 */ /* 0x000fca0008000000 */
.L_x_25:
[----:B--2---:R-:W-:Y:S01]  /*1760*/  @!P5 MOV R3, 0x7000 ;  /* 0x000070000003d802 */ /* 0x004fe20000000f00 */
[----:B-1----:R-:W-:Y:S01]  /*1770*/  ULEA UR33, UR6, UR4, 0x3 ;  /* 0x0000000406217291 */ /* 0x002fe2000f8e18ff */
[----:B--2---:R-:W-:Y:S11]  /*1780*/  @P0 BRA `(.L_x_21) ;  /* 0x00000000000c0947 */ /* 0x004ff60003800000 */
[----:B------:R-:W-:Y:S04]  /*1790*/  SHF.L.U32 R4, R17, 0x1f, RZ ;  /* 0x0000001f11047819 */ /* 0x000fe800000006ff */
[----:B------:R-:W2:Y:S02]  /*17a0*/  SYNCS.PHASECHK.TRANS64.TRYWAIT P0, [UR33+0x38], R4 ;  /* 0x00003804ff0075a7 */ /* 0x000ea40008001121 */
[----:B--2---:R-:W-:Y:S05]  /*17b0*/  @!P0 BRA `(.L_x_22) ;  /* 0x0000006800648947 */ /* 0x004fea0003800000 */
.L_x_21:
[----:B------:R2:W-:Y:S01]  /*17c0*/  @!P5 SYNCS.ARRIVE.TRANS64 RZ, [UR33], R3 ;  /* 0x00000003ffffd9a7 */ /* 0x0005e20008000021 */
[----:B------:R-:W-:Y:S04]  /*17d0*/  BSSY.RECONVERGENT B0, `(.L_x_23) ;  /* 0x0000003000007945 */ /* 0x000fe80003800200 */
[----:B------:R-:W-:Y:S05]  /*17e0*/  @P4 BRA `(.L_x_24) ;  /* 0x0000000000044947 */ /* 0x000fea0003800000 */
[----:B------:R-:W-:Y:S05]  /*17f0*/  BPT.TRAP 0x1 ;  /* 0x000000040000795c */ /* 0x000fea0000300000 */
.L_x_24:
[----:B------:R-:W-:Y:S05]  /*1800*/  BSYNC.RECONVERGENT B0 ;  /* 0x0000000000007941 */ /* 0x000fea0003800200 */
.L_x_23:
[----:B------:R-:W-:Y:S02]  /*1810*/  UIADD3 UR13, UPT, UPT, UR6, 0x1, URZ ;  /* 0x00000001060d7890 */ /* 0x000fe4000fffe0ff */
[----:B------:R-:W-:Y:S02]  /*1820*/  UIADD3 UR18, UP1, UPT, UR24, 0x80, URZ ;  /* 0x0000008018127890 */ /* 0x000fe4000ff3e0ff */
[----:B------:R-:W-:Y:S02]  /*1830*/  UISETP.NE.AND UP0, UPT, UR13, 0x7, UPT ;  /* 0x000000070d00788c */ /* 0x000fe4000bf05270 */
[----:B------:R-:W-:Y:S02]  /*1840*/  ULEA UR32, UR6, UR4, 0xe ;  /* 0x0000000406207291 */ /* 0x000fe4000f8e70ff */
[----:B------:R-:W-:Y:S02]  /*1850*/  USEL UR9, URZ, 0x1, UP0 ;  /* 0x00000001ff097887 */ /* 0x000fe40008000000 */
[----:B------:R-:W-:Y:S02]  /*1860*/  USEL UR13, UR13, URZ, UP0 ;  /* 0x000000ff0d0d7287 */ /* 0x000fe40008000000 */
[----:B------:R-:W-:Y:S02]  /*1870*/  USHF.L.U32 UR34, UR16, 0x6, URZ ;  /* 0x0000000610227899 */ /* 0x000fe400080006ff */
[----:B------:R-:W-:Y:S01]  /*1880*/  ULEA UR8, UR13, UR4, 0x3 ;  /* 0x000000040d087291 */ /* 0x000fe2000f8e18ff */
[----:B------:R-:W-:Y:S01]  /*1890*/  LOP3.LUT R17, R17, UR9, RZ, 0x3c, !PT ;  /* 0x0000000911117c12 */ /* 0x000fe2000f8e3cff */
[----:B------:R-:W-:Y:S02]  /*18a0*/  UIADD3.X UR19, UPT, UPT, URZ, UR25, URZ, UP1, !UPT ;  /* 0x00000019ff137290 */ /* 0x000fe40008ffe4ff */
[----:B------:R-:W-:Y:S01]  /*18b0*/  UIADD3 UR32, UPT, UPT, UR32, 0x6400, URZ ;  /* 0x0000640020207890 */ /* 0x000fe2000fffe0ff */
[----:B-1----:R-:W-:Y:S01]  /*18c0*/  SHF.L.U32 R2, R17, 0x1f, RZ ;  /* 0x0000001f11027819 */ /* 0x002fe200000006ff */
[----:B------:R-:W-:Y:S02]  /*18d0*/  UIMAD UR5, UR6, 0x3000, UR4 ;  /* 0x00003000060578a4 */ /* 0x000fe4000f8e0204 */
[----:B------:R-:W-:Y:S01]  /*18e0*/  UIADD3 UR26, UP0, UPT, UR24, 0x180, URZ ;  /* 0x00000180181a7890 */ /* 0x000fe2000ff1e0ff */
[----:B------:R1:W1:Y:S01]  /*18f0*/  SYNCS.PHASECHK.TRANS64.TRYWAIT P0, [UR8+0x38], R2 ;  /* 0x00003802ff0075a7 */ /* 0x0002620008001108 */
[----:B------:R-:W-:Y:S01]  /*1900*/  UMOV UR28, 0x0 ;  /* 0x00000000001c7882 */ /* 0x000fe20000000000 */
[----:B------:R-:W-:Y:S01]  /*1910*/  UMOV UR29, 0x10000000 ;  /* 0x10000000001d7882 */ /* 0x000fe20000000000 */
[----:B------:R-:W-:Y:S01]  /*1920*/  UIADD3 UR8, UPT, UPT, UR5, 0x22400, URZ ;  /* 0x0002240005087890 */ /* 0x000fe2000fffe0ff */
[----:B------:R1:W-:Y:S01]  /*1930*/  UTMALDG.3D [UR32], [UR18], desc[UR28] ;  /* 0x00001c20120075b4 */ /* 0x0003e20008011000 */
[----:B------:R-:W-:Y:S02]  /*1940*/  UIADD3.X UR27, UPT, UPT, URZ, UR25, URZ, UP0, !UPT ;  /* 0x00000019ff1b7290 */ /* 0x000fe400087fe4ff */
[----:B------:R-:W-:Y:S01]  /*1950*/  UIADD3 UR16, UPT, UPT, UR16, 0x1, URZ ;  /* 0x0000000110107890 */ /* 0x000fe2000fffe0ff */
[----:B------:R-:W-:Y:S01]  /*1960*/  UMOV UR12, UR36 ;  /* 0x00000024000c7c82 */ /* 0x000fe20008000000 */
[----:B------:R-:W-:Y:S01]  /*1970*/  UMOV UR9, UR33 ;  /* 0x0000002100097c82 */ /* 0x000fe20008000000 */
[----:B------:R-:W-:Y:S01]  /*1980*/  UMOV UR10, UR34 ;  /* 0x00000022000a7c82 */ /* 0x000fe20008000000 */
[----:B------:R-:W-:Y:S03]  /*1990*/  UISETP.NE.AND UP0, UPT, UR16, UR7, UPT ;  /* 0x000000071000728c */ /* 0x000fe6000bf05270 */
[----:B------:R1:W-:Y:S01]  /*19a0*/  UTMALDG.3D [UR8], [UR26], desc[UR28] ;  /* 0x00001c081a0075b4 */ /* 0x0003e20008011000 */
[----:B------:R-:W-:Y:S01]  /*19b0*/  UMOV UR23, UR7 ;  /* 0x0000000700177c82 */ /* 0x000fe20008000000 */
[----:B------:R-:W-:Y:S04]  /*19c0*/  UMOV UR6, UR13 ;  /* 0x0000000d00067c82 */ /* 0x000fe80008000000 */
[----:B------:R-:W-:Y:S05]  /*19d0*/  BRA.U UP0, `(.L_x_25) ;  /* 0xfffffffd00607547 */ /* 0x000fea000b83ffff */
.L_x_20:
[----:B------:R-:W-:Y:S01]  /*19e0*/  ULEA UR5, UR13, UR4, 0x3 ;  /* 0x000000040d057291 */ /* 0x000fe2000f8e18ff */
[----:B-1----:R-:W-:Y:S01]  /*19f0*/  SHF.L.U32 R2, R17, 0x1f, RZ ;  /* 0x0000001f11027819 */ /* 0x002fe200000006ff */
[----:B------:R-:W-:Y:S01]  /*1a00*/  @!P1 SYNCS.ARRIVE.TRANS64.A1T0 RZ, [UR4+0xa8], RZ ;  /* 0x0000a8ffffff99a7 */ /* 0x000fe20008100004 */
[----:B------:R-:W-:-:S06]  /*1a10*/  UISETP.GT.AND UP0, UPT, UR22, UR21, UPT ;  /* 0x000000151600728c */ /* 0x000fcc000bf04270 */
[----:B--2---:R1:W2:Y:S03]  /*1a20*/  SYNCS.PHASECHK.TRANS64.TRYWAIT P0, [UR5+0x38], R2 ;  /* 0x00003802ff0075a7 */ /* 0x0042a60008001105 */
[----:B------:R-:W-:Y:S05]  /*1a30*/  BRA.U !UP0, `(.L_x_26) ;  /* 0x0000000108ac7547 */ /* 0x000fea000b800000 */
[----:B------:R-:W-:Y:S01]  /*1a40*/  UIADD3 UR26, UPT, UPT, UR14, UR23, URZ ;  /* 0x000000170e1a7290 */ /* 0x000fe2000fffe0ff */
[----:B------:R-:W-:-:S11]  /*1a50*/  UMOV UR6, UR13 ;  /* 0x0000000d00067c82 */ /* 0x000fd60008000000 */
.L_x_31:
[----:B--2---:R-:W-:Y:S01]  /*1a60*/  @!P5 MOV R3, 0x7000 ;  /* 0x000070000003d802 */ /* 0x004fe20000000f00 */
[----:B-1----:R-:W-:Y:S01]  /*1a70*/  ULEA UR17, UR6, UR4, 0x3 ;  /* 0x0000000406117291 */ /* 0x002fe2000f8e18ff */
[----:B--2---:R-:W-:Y:S11]  /*1a80*/  @P0 BRA `(.L_x_27) ;  /* 0x00000000000c0947 */ /* 0x004ff60003800000 */
[----:B------:R-:W-:Y:S04]  /*1a90*/  SHF.L.U32 R4, R17, 0x1f, RZ ;  /* 0x0000001f11047819 */ /* 0x000fe800000006ff */
[----:B------:R-:W2:Y:S02]  /*1aa0*/  SYNCS.PHASECHK.TRANS64.TRYWAIT P0, [UR17+0x38], R4 ;  /* 0x00003804ff0075a7 */ /* 0x000ea40008001111 */
[----:B--2---:R-:W-:Y:S05]  /*1ab0*/  @!P0 BRA `(.L_x_28) ;  /* 0x0000006400bc8947 */ /* 0x004fea0003800000 */
.L_x_27:
[----:B------:R2:W-:Y:S01]  /*1ac0*/  @!P5 SYNCS.ARRIVE.TRANS64 RZ, [UR17], R3 ;  /* 0x00000003ffffd9a7 */ /* 0x0005e20008000011 */
[----:B------:R-:W-:Y:S04]  /*1ad0*/  BSSY.RECONVERGENT B0, `(.L_x_29) ;  /* 0x0000003000007945 */ /* 0x000fe80003800200 */
[----:B------:R-:W-:Y:S05]  /*1ae0*/  @P4 BRA `(.L_x_30) ;  /* 0x0000000000044947 */ /* 0x000fea0003800000 */
[----:B------:R-:W-:Y:S05]  /*1af0*/  BPT.TRAP 0x1 ;  /* 0x000000040000795c */ /* 0x000fea0000300000 */
.L_x_30:
[----:B------:R-:W-:Y:S05]  /*1b00*/  BSYNC.RECONVERGENT B0 ;  /* 0x0000000000007941 */ /* 0x000fea0003800200 */
.L_x_29:
[----:B------:R-:W-:Y:S02]  /*1b10*/  UIADD3 UR13, UPT, UPT, UR6, 0x1, URZ ;  /* 0x00000001060d7890 */ /* 0x000fe4000fffe0ff */
[----:B------:R-:W-:Y:S02]  /*1b20*/  ULEA UR16, UR6, UR4, 0xe ;  /* 0x0000000406107291 */ /* 0x000fe4000f8e70ff */
[----:B------:R-:W-:Y:S02]  /*1b30*/  UISETP.NE.AND UP0, UPT, UR13, 0x7, UPT ;  /* 0x000000070d00788c */ /* 0x000fe4000bf05270 */
[----:B------:R-:W-:Y:S02]  /*1b40*/  UIADD3 UR32, UP1, UPT, UR24, 0x80, URZ ;  /* 0x0000008018207890 */ /* 0x000fe4000ff3e0ff */
[----:B------:R-:W-:Y:S02]  /*1b50*/  USEL UR9, URZ, 0x1, UP0 ;  /* 0x00000001ff097887 */ /* 0x000fe40008000000 */
[----:B------:R-:W-:Y:S02]  /*1b60*/  USEL UR13, UR13, URZ, UP0 ;  /* 0x000000ff0d0d7287 */ /* 0x000fe40008000000 */
[----:B------:R-:W-:Y:S02]  /*1b70*/  USHF.L.U32 UR18, UR23, 0x6, URZ ;  /* 0x0000000617127899 */ /* 0x000fe400080006ff */
[----:B------:R-:W-:Y:S01]  /*1b80*/  ULEA UR8, UR13, UR4, 0x3 ;  /* 0x000000040d087291 */ /* 0x000fe2000f8e18ff */
[----:B------:R-:W-:Y:S01]  /*1b90*/  LOP3.LUT R17, R17, UR9, RZ, 0x3c, !PT ;  /* 0x0000000911117c12 */ /* 0x000fe2000f8e3cff */
[----:B------:R-:W-:Y:S02]  /*1ba0*/  UIADD3 UR16, UPT, UPT, UR16, 0x6400, URZ ;  /* 0x0000640010107890 */ /* 0x000fe4000fffe0ff */
[----:B------:R-:W-:Y:S01]  /*1bb0*/  UIADD3.X UR33, UPT, UPT, URZ, UR25, URZ, UP1, !UPT ;  /* 0x00000019ff217290 */ /* 0x000fe20008ffe4ff */
[----:B-1----:R-:W-:Y:S01]  /*1bc0*/  SHF.L.U32 R2, R17, 0x1f, RZ ;  /* 0x0000001f11027819 */ /* 0x002fe200000006ff */
[----:B------:R-:W-:Y:S02]  /*1bd0*/  UIMAD UR5, UR6, 0x3000, UR4 ;  /* 0x00003000060578a4 */ /* 0x000fe4000f8e0204 */
[----:B------:R-:W-:Y:S01]  /*1be0*/  UIADD3 UR30, UP0, UPT, UR24, 0x180, URZ ;  /* 0x00000180181e7890 */ /* 0x000fe2000ff1e0ff */
[----:B------:R1:W1:Y:S01]  /*1bf0*/  SYNCS.PHASECHK.TRANS64.TRYWAIT P0, [UR8+0x38], R2 ;  /* 0x00003802ff0075a7 */ /* 0x0002620008001108 */
[----:B------:R-:W-:Y:S01]  /*1c00*/  UIADD3 UR8, UPT, UPT, UR5, 0x22400, URZ ;  /* 0x0002240005087890 */ /* 0x000fe2000fffe0ff */
[----:B------:R-:W-:Y:S01]  /*1c10*/  UMOV UR28, 0x0 ;  /* 0x00000000001c7882 */ /* 0x000fe20000000000 */
[----:B------:R-:W-:Y:S01]  /*1c20*/  UMOV UR29, 0x10000000 ;  /* 0x10000000001d7882 */ /* 0x000fe20000000000 */
[----:B------:R-:W-:Y:S01]  /*1c30*/  UMOV UR19, UR35 ;  /* 0x0000002300137c82 */ /* 0x000fe20008000000 */
[----:B------:R-:W-:Y:S01]  /*1c40*/  UMOV UR20, UR36 ;  /* 0x0000002400147c82 */ /* 0x000fe20008000000 */
[----:B------:R-:W-:Y:S01]  /*1c50*/  UIADD3.X UR31, UPT, UPT, URZ, UR25, URZ, UP0, !UPT ;  /* 0x00000019ff1f7290 */ /* 0x000fe200087fe4ff */
[----:B------:R1:W-:Y:S01]  /*1c60*/  UTMALDG.3D [UR16], [UR32], desc[UR28] ;  /* 0x00001c10200075b4 */ /* 0x0003e20008011000 */
[----:B------:R-:W-:Y:S01]  /*1c70*/  UIADD3 UR23, UPT, UPT, UR23, 0x1, URZ ;  /* 0x0000000117177890 */ /* 0x000fe2000fffe0ff */
[----:B------:R-:W-:Y:S01]  /*1c80*/  UMOV UR12, UR36 ;  /* 0x00000024000c7c82 */ /* 0x000fe20008000000 */
[----:B------:R-:W-:Y:S01]  /*1c90*/  UMOV UR9, UR17 ;  /* 0x0000001100097c82 */ /* 0x000fe20008000000 */
[----:B------:R-:W-:Y:S01]  /*1ca0*/  UMOV UR10, UR18 ;  /* 0x00000012000a7c82 */ /* 0x000fe20008000000 */
[----:B------:R-:W-:Y:S03]  /*1cb0*/  UISETP.NE.AND UP0, UPT, UR23, UR26, UPT ;  /* 0x0000001a1700728c */ /* 0x000fe6000bf05270 */
[----:B------:R1:W-:Y:S01]  /*1cc0*/  UTMALDG.3D [UR8], [UR30], desc[UR28] ;  /* 0x00001c081e0075b4 */ /* 0x0003e20008011000 */
[----:B------:R-:W-:Y:S05]  /*1cd0*/  UMOV UR6, UR13 ;  /* 0x0000000d00067c82 */ /* 0x000fea0008000000 */
[----:B------:R-:W-:Y:S05]  /*1ce0*/  BRA.U UP0, `(.L_x_31) ;  /* 0xfffffffd005c7547 */ /* 0x000fea000b83ffff */
.L_x_26:
[C---:B-1----:R-:W-:Y:S01]  /*1cf0*/  LEA R2, R16.reuse, UR4, 0x3 ;  /* 0x0000000410027c11 */ /* 0x042fe2000f8e18ff */
[----:B------:R-:W-:Y:S01]  /*1d00*/  NOP ;  /* 0x0000000000007918 */ /* 0x000fe20000000000 */
[----:B--2---:R-:W-:Y:S02]  /*1d10*/  SHF.L.U32 R3, R13, 0x1f, RZ ;  /* 0x0000001f0d037819 */ /* 0x004fe400000006ff */
[----:B------:R-:W-:Y:S02]  /*1d20*/  LEA R4, R16, UR4, 0x4 ;  /* 0x0000000410047c11 */ /* 0x000fe4000f8e20ff */
[----:B------:R-:W1:Y:S02]  /*1d30*/  SYNCS.PHASECHK.TRANS64.TRYWAIT P0, [R2+URZ+0xb0], R3 ;  /* 0x0000b003020075a7 */ /* 0x000e6400080011ff */
[----:B-1----:R-:W-:Y:S05]  /*1d40*/  @!P0 BRA `(.L_x_32) ;  /* 0x0000006400308947 */ /* 0x002fea0003800000 */
.L_x_128:
[----:B------:R-:W2:Y:S01]  /*1d50*/  LDS.128 R4, [R4+0x140] ;  /* 0x0001400004047984 */ /* 0x000ea20000000c00 */
[----:B---3--:R-:W-:Y:S01]  /*1d60*/  ISETP.GE.AND P0, PT, R37, 0x1, PT ;  /* 0x000000012500780c */ /* 0x008fe20003f06270 */
[----:B-1----:R-:W-:Y:S01]  /*1d70*/  VIADD R2, R2, 0xc0 ;  /* 0x000000c002027836 */ /* 0x002fe20000000000 */
[----:B------:R-:W-:Y:S01]  /*1d80*/  @!PT LDS RZ, [RZ] ;  /* 0x00000000fffff984 */ /* 0x000fe20000000800 */
[----:B------:R-:W-:Y:S01]  /*1d90*/  @!PT LDS RZ, [RZ] ;  /* 0x00000000fffff984 */ /* 0x000fe20000000800 */
[----:B------:R-:W-:Y:S01]  /*1da0*/  @!PT LDS RZ, [RZ] ;  /* 0x00000000fffff984 */ /* 0x000fe20000000800 */
[----:B------:R-:W-:Y:S01]  /*1db0*/  @!PT LDS RZ, [RZ] ;  /* 0x00000000fffff984 */ /* 0x000fe20000000800 */
[----:B------:R1:W-:Y:S06]  /*1dc0*/  MEMBAR.ALL.CTA ;  /* 0x0000000000007992 */ /* 0x0003ec0000008000 */
[----:B-1----:R-:W1:Y:S01]  /*1dd0*/  FENCE.VIEW.ASYNC.S ;  /* 0x00000000000073c6 */ /* 0x002e620000000000 */
[----:B------:R-:W-:-:S04]  /*1de0*/  PRMT R2, RZ, 0x654, R2 ;  /* 0x00000654ff027816 */ /* 0x000fc80000000002 */
[----:B-1----:R1:W-:Y:S01]  /*1df0*/  SYNCS.ARRIVE.TRANS64.RED.A1T0 RZ, [R2+URZ], RZ ;  /* 0x000000ff02ff79a7 */ /* 0x0023e200081004ff */
[----:B--2---:R-:W-:-:S13]  /*1e00*/  LOP3.LUT P2, RZ, R6, 0x1, RZ, 0xc0, !PT ;  /* 0x0000000106ff7812 */ /* 0x004fda000784c0ff */
[----:B------:R-:W-:Y:S01]  /*1e10*/  @P2 SHF.R.U32.HI R3, RZ, 0x10, R5 ;  /* 0x00000010ff032819 */ /* 0x000fe20000011605 */
[----:B------:R-:W-:Y:S01]  /*1e20*/  VOTEU.ANY UP0, P2 ;  /* 0x0000000000ff7886 */ /* 0x000fe20001000100 */
[----:B------:R-:W-:Y:S02]  /*1e30*/  @P2 MOV R10, R4 ;  /* 0x00000004000a2202 */ /* 0x000fe40000000f00 */
[----:B------:R-:W-:Y:S02]  /*1e40*/  @P2 R2UR.BROADCAST UR5, R3 ;  /* 0x00000000030522ca */ /* 0x000fe400008e0000 */
[----:B------:R-:W-:-:S11]  /*1e50*/  @P2 LOP3.LUT R9, R5, 0xffff, RZ, 0xc0, !PT ;  /* 0x0000ffff05092812 */ /* 0x000fd600078ec0ff */
[----:B------:R-:W-:Y:S01]  /*1e60*/  @UP0 UMOV UR36, UR5 ;  /* 0x0000000500240c82 */ /* 0x000fe20008000000 */
[----:B-1----:R-:W-:Y:S05]  /*1e70*/  @!P0 BRA `(.L_x_33) ;  /* 0x0000000000b88947 */ /* 0x002fea0003800000 */
[----:B------:R-:W4:Y:S01]  /*1e80*/  LDC.64 R4, c[0x0][0xb18] ;  /* 0x0002c600ff047b82 */ /* 0x000f220000000a00 */
[----:B------:R-:W-:-:S07]  /*1e90*/  ISETP.NE.AND P3, PT, R37, 0x1, PT ;  /* 0x000000012500780c */ /* 0x000fce0003f65270 */
[----:B------:R-:W1:Y:S08]  /*1ea0*/  LDC.64 R6, c[0x0][0xb10] ;  /* 0x0002c400ff067b82 */ /* 0x000e700000000a00 */
[----:B------:R-:W2:Y:S08]  /*1eb0*/  LDC R14, c[0x0][0xb20] ;  /* 0x0002c800ff0e7b82 */ /* 0x000eb00000000800 */
[----:B------:R-:W3:Y:S01]  /*1ec0*/  LDC R15, c[0x0][0xb0c] ;  /* 0x0002c300ff0f7b82 */ /* 0x000ee20000000800 */
[----:B----4-:R-:W-:Y:S01]  /*1ed0*/  IMAD.HI.U32 R19, R0, R5, RZ ;  /* 0x0000000500137227 */ /* 0x010fe200078e00ff */
[----:B------:R-:W-:-:S03]  /*1ee0*/  ISETP.NE.AND P0, PT, R4, 0x1, PT ;  /* 0x000000010400780c */ /* 0x000fc60003f05270 */
[----:B------:R-:W-:-:S03]  /*1ef0*/  IMAD.HI.U32 R5, R9, R5, RZ ;  /* 0x0000000509057227 */ /* 0x000fc600078e00ff */
[----:B------:R-:W4:Y:S01]  /*1f00*/  LDC.64 R2, c[0x0][0xb28] ;  /* 0x0002ca00ff027b82 */ /* 0x000f220000000a00 */
[----:B-1----:R-:W-:-:S04]  /*1f10*/  IMAD.HI.U32 R20, R8, R6, RZ ;  /* 0x0000000608147227 */ /* 0x002fc800078e00ff */
[----:B------:R-:W-:Y:S01]  /*1f20*/  IMAD.HI.U32 R21, R10, R6, RZ ;  /* 0x000000060a157227 */ /* 0x000fe200078e00ff */
[----:B------:R-:W-:Y:S02]  /*1f30*/  SHF.R.U32.HI R20, RZ, R7, R20 ;  /* 0x00000007ff147219 */ /* 0x000fe40000011614 */
[-C--:B--2---:R-:W-:Y:S02]  /*1f40*/  SHF.R.U32.HI R19, RZ, R14.reuse, R19 ;  /* 0x0000000eff137219 */ /* 0x084fe40000011613 */
[----:B------:R-:W-:Y:S02]  /*1f50*/  SHF.R.U32.HI R5, RZ, R14, R5 ;  /* 0x0000000eff057219 */ /* 0x000fe40000011605 */
[----:B------:R-:W-:Y:S02]  /*1f60*/  SEL R19, R0, R19, !P0 ;  /* 0x0000001300137207 */ /* 0x000fe40004000000 */
[----:B------:R-:W-:Y:S02]  /*1f70*/  SHF.R.U32.HI R21, RZ, R7, R21 ;  /* 0x00000007ff157219 */ /* 0x000fe40000011615 */
[----:B---3--:R-:W-:-:S02]  /*1f80*/  ISETP.NE.AND P1, PT, R15, 0x1, PT ;  /* 0x000000010f00780c */ /* 0x008fc40003f25270 */
[----:B------:R-:W-:Y:S02]  /*1f90*/  SEL R5, R9, R5, !P0 ;  /* 0x0000000509057207 */ /* 0x000fe40004000000 */
[----:B------:R-:W-:Y:S02]  /*1fa0*/  SEL R20, R8, R20, !P1 ;  /* 0x0000001408147207 */ /* 0x000fe40004800000 */
[----:B------:R-:W-:Y:S01]  /*1fb0*/  SEL R21, R10, R21, !P1 ;  /* 0x000000150a157207 */ /* 0x000fe20004800000 */
[----:B----4-:R-:W-:-:S04]  /*1fc0*/  IMAD.HI.U32 R18, R19, R2, RZ ;  /* 0x0000000213127227 */ /* 0x010fc800078e00ff */
        /* <DEDUP_REMOVED lines=10> */
[----:B------:R-:W-:-:S04]  /*2070*/  @!P0 IMAD.HI.U32 R7, R21, R2, RZ ;  /* 0x0000000215078227 */ /* 0x000fc800078e00ff */
[----:B------:R-:W-:Y:S01]  /*2080*/  IMAD.MOV R2, RZ, RZ, -R6 ;  /* 0x000000ffff027224 */ /* 0x000fe200078e0a06 */
[----:B------:R-:W-:Y:S02]  /*2090*/  @!P0 SHF.R.U32.HI R3, RZ, R3, R7 ;  /* 0x00000003ff038219 */ /* 0x000fe40000011607 */
[----:B------:R-:W-:Y:S01]  /*20a0*/  IADD3 R7, PT, PT, -R5, RZ, RZ ;  /* 0x000000ff05077210 */ /* 0x000fe20007ffe1ff */
[----:B------:R-:W-:Y:S01]  /*20b0*/  IMAD R2, R37, R2, R5 ;  /* 0x0000000225027224 */ /* 0x000fe200078e0205 */
        /* <DEDUP_REMOVED lines=10> */
.L_x_33:
[----:B------:R-:W1:Y:S02]  /*2160*/  LDCU UR5, c[0x0][0xb30] ;  /* 0x00016600ff0577ac */ /* 0x000e640008000800 */
[----:B-1----:R-:W-:-:S09]  /*2170*/  UISETP.NE.AND UP0, UPT, UR5, 0x1, UPT ;  /* 0x000000010500788c */ /* 0x002fd2000bf05270 */
[----:B------:R-:W-:Y:S05]  /*2180*/  BRA.U UP0, `(.L_x_34) ;  /* 0x0000000100407547 */ /* 0x000fea000b800000 */
[----:B------:R-:W1:Y:S08]  /*2190*/  LDC.64 R4, c[0x0][0xb10] ;  /* 0x0002c400ff047b82 */ /* 0x000e700000000a00 */
[----:B------:R-:W2:Y:S08]  /*21a0*/  LDC.64 R2, c[0x0][0xb18] ;  /* 0x0002c600ff027b82 */ /* 0x000eb00000000a00 */
[----:B------:R-:W3:Y:S08]  /*21b0*/  LDC R6, c[0x0][0xb20] ;  /* 0x0002c800ff067b82 */ /* 0x000ef00000000800 */
[----:B------:R-:W4:Y:S01]  /*21c0*/  LDC R7, c[0x0][0xb0c] ;  /* 0x0002c300ff077b82 */ /* 0x000f220000000800 */
[----:B-1----:R-:W-:-:S05]  /*21d0*/  IMAD.HI.U32 R4, R10, R4, RZ ;  /* 0x000000040a047227 */ /* 0x002fca00078e00ff */
[----:B------:R-:W-:Y:S01]  /*21e0*/  SHF.R.U32.HI R4, RZ, R5, R4 ;  /* 0x00000005ff047219 */ /* 0x000fe20000011604 */
[----:B--2---:R-:W-:Y:S01]  /*21f0*/  IMAD.HI.U32 R3, R9, R3, RZ ;  /* 0x0000000309037227 */ /* 0x004fe200078e00ff */
[----:B------:R-:W-:-:S04]  /*2200*/  ISETP.NE.AND P0, PT, R2, 0x1, PT ;  /* 0x000000010200780c */ /* 0x000fc80003f05270 */
[----:B---3--:R-:W-:-:S04]  /*2210*/  SHF.R.U32.HI R3, RZ, R6, R3 ;  /* 0x00000006ff037219 */ /* 0x008fc80000011603 */
[----:B------:R-:W-:Y:S02]  /*2220*/  SEL R3, R9, R3, !P0 ;  /* 0x0000000309037207 */ /* 0x000fe40004000000 */
[----:B----4-:R-:W-:-:S04]  /*2230*/  ISETP.NE.AND P1, PT, R7, 0x1, PT ;  /* 0x000000010700780c */ /* 0x010fc80003f25270 */
[----:B------:R-:W-:-:S05]  /*2240*/  SEL R4, R10, R4, !P1 ;  /* 0x000000040a047207 */ /* 0x000fca0004800000 */
[----:B------:R-:W-:Y:S02]  /*2250*/  IMAD.IADD R5, R3, 0x1, -R4 ;  /* 0x0000000103057824 */ /* 0x000fe400078e0a04 */
[----:B------:R-:W-:Y:S02]  /*2260*/  IMAD.IADD R3, R4, 0x1, -R3 ;  /* 0x0000000104037824 */ /* 0x000fe400078e0a03 */
[----:B------:R-:W-:Y:S02]  /*2270*/  IMAD R10, R5, R7, R10 ;  /* 0x00000007050a7224 */ /* 0x000fe400078e020a */
[----:B------:R-:W-:-:S07]  /*2280*/  IMAD R9, R3, R2, R9 ;  /* 0x0000000203097224 */ /* 0x000fce00078e0209 */
.L_x_34:
[----:B------:R-:W-:Y:S01]  /*2290*/  VIADD R16, R16, 0x1 ;  /* 0x0000000110107836 */ /* 0x000fe20000000000 */
[----:B------:R-:W-:Y:S01]  /*22a0*/  PLOP3.LUT P1, PT, PT, PT, PT, 0x80, 0x8 ;  /* 0x000000000008781c */ /* 0x000fe20003f2f070 */
[----:B------:R-:W-:Y:S02]  /*22b0*/  IMAD.IADD R15, R10, 0x1, R87 ;  /* 0x000000010a0f7824 */ /* 0x000fe400078e0257 */
[----:B------:R-:W-:Y:S01]  /*22c0*/  IMAD.IADD R14, R9, 0x1, R86 ;  /* 0x00000001090e7824 */ /* 0x000fe200078e0256 */
[----:B------:R-:W-:-:S04]  /*22d0*/  ISETP.NE.AND P0, PT, R16, 0x2, PT ;  /* 0x000000021000780c */ /* 0x000fc80003f05270 */
[----:B------:R-:W-:Y:S02]  /*22e0*/  SEL R2, RZ, 0x1, P0 ;  /* 0x00000001ff027807 */ /* 0x000fe40000000000 */
[----:B------:R-:W-:Y:S02]  /*22f0*/  SEL R16, R16, RZ, P0 ;  /* 0x000000ff10107207 */ /* 0x000fe40000000000 */
[----:B------:R-:W-:Y:S01]  /*2300*/  LOP3.LUT R13, R13, R2, RZ, 0x3c, !PT ;  /* 0x000000020d0d7212 */ /* 0x000fe200078e3cff */
[----:B------:R-:W-:Y:S06]  /*2310*/  @P2 BRA `(.L_x_35) ;  /* 0xfffffff000982947 */ /* 0x000fec000383ffff */
[----:B------:R-:W-:Y:S01]  /*2320*/  UIADD3 UR4, UPT, UPT, UR4, 0x38, URZ ;  /* 0x0000003804047890 */ /* 0x000fe2000fffe0ff */
[----:B------:R-:W-:-:S03]  /*2330*/  SHF.L.U32 R2, R17, 0x1f, RZ ;  /* 0x0000001f11027819 */ /* 0x000fc600000006ff */
[----:B------:R-:W-:-:S09]  /*2340*/  ULEA UR5, UR13, UR4, 0x3 ;  /* 0x000000040d057291 */ /* 0x000fd2000f8e18ff */
[----:B------:R-:W1:Y:S02]  /*2350*/  SYNCS.PHASECHK.TRANS64.TRYWAIT P0, [UR5], R2 ;  /* 0x00000002ff0075a7 */ /* 0x000e640008001105 */
[----:B-1----:R-:W-:Y:S05]  /*2360*/  @!P0 BRA `(.L_x_36) ;  /* 0x0000005c00bc8947 */ /* 0x002fea0003800000 */
.L_x_130:
[----:B------:R-:W-:-:S04]  /*2370*/  UIADD3 UR6, UPT, UPT, UR13, 0x1, URZ ;  /* 0x000000010d067890 */ /* 0x000fc8000fffe0ff */
[----:B------:R-:W-:-:S04]  /*2380*/  UISETP.NE.AND UP0, UPT, UR6, 0x7, UPT ;  /* 0x000000070600788c */ /* 0x000fc8000bf05270 */
[----:B------:R-:W-:Y:S02]  /*2390*/  USEL UR7, URZ, 0x1, UP0 ;  /* 0x00000001ff077887 */ /* 0x000fe40008000000 */
[----:B------:R-:W-:-:S04]  /*23a0*/  USEL UR6, UR6, URZ, UP0 ;  /* 0x000000ff06067287 */ /* 0x000fc80008000000 */
[----:B------:R-:W-:Y:S01]  /*23b0*/  ULEA UR5, UR6, UR4, 0x3 ;  /* 0x0000000406057291 */ /* 0x000fe2000f8e18ff */
[----:B-1----:R-:W-:-:S04]  /*23c0*/  LOP3.LUT R2, R17, UR7, RZ, 0x3c, !PT ;  /* 0x0000000711027c12 */ /* 0x002fc8000f8e3cff */
[----:B------:R-:W-:-:S04]  /*23d0*/  SHF.L.U32 R3, R2, 0x1f, RZ ;  /* 0x0000001f02037819 */ /* 0x000fc800000006ff */
[----:B------:R-:W1:Y:S02]  /*23e0*/  SYNCS.PHASECHK.TRANS64.TRYWAIT P0, [UR5], R3 ;  /* 0x00000003ff0075a7 */ /* 0x000e640008001105 */
[----:B-1----:R-:W-:Y:S05]  /*23f0*/  @!P0 BRA `(.L_x_37) ;  /* 0x0000005c00b08947 */ /* 0x002fea0003800000 */
.L_x_132:
[----:B------:R-:W-:-:S04]  /*2400*/  UIADD3 UR6, UPT, UPT, UR6, 0x1, URZ ;  /* 0x0000000106067890 */ /* 0x000fc8000fffe0ff */
[----:B------:R-:W-:-:S04]  /*2410*/  UISETP.NE.AND UP0, UPT, UR6, 0x7, UPT ;  /* 0x000000070600788c */ /* 0x000fc8000bf05270 */
[----:B------:R-:W-:Y:S02]  /*2420*/  USEL UR7, URZ, 0x1, UP0 ;  /* 0x00000001ff077887 */ /* 0x000fe40008000000 */
[----:B------:R-:W-:-:S04]  /*2430*/  USEL UR6, UR6, URZ, UP0 ;  /* 0x000000ff06067287 */ /* 0x000fc80008000000 */
[----:B------:R-:W-:Y:S01]  /*2440*/  ULEA UR5, UR6, UR4, 0x3 ;  /* 0x0000000406057291 */ /* 0x000fe2000f8e18ff */
[----:B------:R-:W-:-:S04]  /*2450*/  LOP3.LUT R2, R2, UR7, RZ, 0x3c, !PT ;  /* 0x0000000702027c12 */ /* 0x000fc8000f8e3cff */
[----:B-1----:R-:W-:-:S04]  /*2460*/  SHF.L.U32 R3, R2, 0x1f, RZ ;  /* 0x0000001f02037819 */ /* 0x002fc800000006ff */
[----:B------:R-:W1:Y:S02]  /*2470*/  SYNCS.PHASECHK.TRANS64.TRYWAIT P0, [UR5], R3 ;  /* 0x00000003ff0075a7 */ /* 0x000e640008001105 */
[----:B-1----:R-:W-:Y:S05]  /*2480*/  @!P0 BRA `(.L_x_38) ;  /* 0x0000005c00a48947 */ /* 0x002fea0003800000 */
.L_x_134:
        /* <DEDUP_REMOVED lines=9> */
.L_x_136:
        /* <DEDUP_REMOVED lines=9> */
.L_x_138:
        /* <DEDUP_REMOVED lines=9> */
.L_x_140:
[----:B------:R-:W-:-:S04]  /*2640*/  UIADD3 UR6, UPT, UPT, UR6, 0x1, URZ ;  /* 0x0000000106067890 */ /* 0x000fc8000fffe0ff */
[----:B------:R-:W-:-:S04]  /*2650*/  UISETP.NE.AND UP0, UPT, UR6, 0x7, UPT ;  /* 0x000000070600788c */ /* 0x000fc8000bf05270 */
[----:B------:R-:W-:Y:S02]  /*2660*/  USEL UR5, URZ, 0x1, UP0 ;  /* 0x00000001ff057887 */ /* 0x000fe40008000000 */
[----:B------:R-:W-:-:S04]  /*2670*/  USEL UR6, UR6, URZ, UP0 ;  /* 0x000000ff06067287 */ /* 0x000fc80008000000 */
[----:B------:R-:W-:Y:S01]  /*2680*/  ULEA UR6, UR6, UR4, 0x3 ;  /* 0x0000000406067291 */ /* 0x000fe2000f8e18ff */
[----:B------:R-:W-:-:S04]  /*2690*/  LOP3.LUT R2, R2, UR5, RZ, 0x3c, !PT ;  /* 0x0000000502027c12 */ /* 0x000fc8000f8e3cff */
[----:B------:R-:W-:Y:S01]  /*26a0*/  SHF.L.U32 R2, R2, 0x1f, RZ ;  /* 0x0000001f02027819 */ /* 0x000fe200000006ff */
[----:B-1--4-:R-:W-:-:S07]  /*26b0*/  IMAD.U32 R0, RZ, RZ, UR6 ;  /* 0x00000006ff007e24 */ /* 0x012fce000f8e00ff */
.L_x_42:
[----:B-1----:R1:W2:Y:S02]  /*26c0*/  SYNCS.PHASECHK.TRANS64.TRYWAIT P0, [R0+URZ], R2 ;  /* 0x00000002000075a7 */ /* 0x0022a400080011ff */
[----:B--2---:R-:W-:Y:S05]  /*26d0*/  @!P0 NANOSLEEP.SYNCS 0x989680 ;  /* 0x009896800000895d */ /* 0x004fea0003900000 */
[----:B------:R-:W2:Y:S02]  /*26e0*/  @!P0 SYNCS.PHASECHK.TRANS64 P0, [R0+URZ], R2 ;  /* 0x00000002000085a7 */ /* 0x000ea400080010ff */
[----:B--2---:R-:W-:Y:S05]  /*26f0*/  @P0 EXIT ;  /* 0x000000000000094d */ /* 0x004fea0003800000 */
[----:B------:R-:W-:Y:S05]  /*2700*/  BRA `(.L_x_42) ;  /* 0xfffffffc00ec7947 */ /* 0x000fea000383ffff */
.L_x_17:
[----:B------:R-:W-:-:S04]  /*2710*/  UISETP.NE.AND UP1, UPT, UR37, URZ, UPT ;  /* 0x000000ff2500728c */ /* 0x000fc8000bf25270 */
[----:B------:R-:W-:-:S09]  /*2720*/  UISETP.NE.OR UP1, UPT, UR8, 0x1, UP1 ;  /* 0x000000010800788c */ /* 0x000fd20008f25670 */
[----:B------:R-:W-:Y:S05]  /*2730*/  BRA.U UP1, `(.L_x_43) ;  /* 0x0000000501487547 */ /* 0x000fea000b800000 */
[----:B------:R-:W-:Y:S01]  /*2740*/  ISETP.NE.AND P2, PT, R2, RZ, PT ;  /* 0x000000ff0200720c */ /* 0x000fe20003f45270 */
[----:B------:R-:W-:Y:S01]  /*2750*/  IMAD.MOV.U32 R12, RZ, RZ, 0x1 ;  /* 0x00000001ff0c7424 */ /* 0x000fe200078e00ff */
[----:B------:R-:W-:Y:S02]  /*2760*/  CS2R R10, SRZ ;  /* 0x00000000000a7805 */ /* 0x000fe4000001ff00 */
[----:B------:R-:W-:Y:S01]  /*2770*/  CS2R R8, SRZ ;  /* 0x0000000000087805 */ /* 0x000fe2000001ff00 */
[----:B------:R-:W-:Y:S01]  /*2780*/  UMOV UR4, 0x400 ;  /* 0x0000040000047882 */ /* 0x000fe20000000000 */
[----:B------:R-:W-:Y:S01]  /*2790*/  UMOV UR6, URZ ;  /* 0x000000ff00067c82 */ /* 0x000fe20008000000 */
[----:B------:R-:W-:-:S12]  /*27a0*/  ULEA UR37, UR37, UR4, 0x18 ;  /* 0x0000000425257291 */ /* 0x000fd8000f8ec0ff */
.L_x_47:
[----:B------:R-:W-:Y:S02]  /*27b0*/  LEA R0, R8, UR37, 0x3 ;  /* 0x0000002508007c11 */ /* 0x000fe4000f8e18ff */
[----:B------:R-:W-:-:S03]  /*27c0*/  SHF.L.U32 R4, R9, 0x1f, RZ ;  /* 0x0000001f09047819 */ /* 0x000fc600000006ff */
[----:B------:R-:W-:Y:S01]  /*27d0*/  VIADD R5, R0, 0x120 ;  /* 0x0000012000057836 */ /* 0x000fe20000000000 */
[----:B------:R-:W1:Y:S02]  /*27e0*/  SYNCS.PHASECHK.TRANS64.TRYWAIT P0, [R0+URZ+0x110], R4 ;  /* 0x00011004000075a7 */ /* 0x000e6400080011ff */
[----:B-1----:R-:W-:Y:S05]  /*27f0*/  @!P0 BRA `(.L_x_44) ;  /* 0x0000005c00288947 */ /* 0x002fea0003800000 */
.L_x_141:
[----:B------:R-:W-:Y:S01]  /*2800*/  ULEA UR5, UR6, UR37, 0x3 ;  /* 0x0000002506057291 */ /* 0x000fe2000f8e18ff */
[----:B-1----:R-:W-:Y:S01]  /*2810*/  PRMT R0, RZ, 0x654, R5 ;  /* 0x00000654ff007816 */ /* 0x002fe20000000005 */
[----:B------:R-:W-:Y:S01]  /*2820*/  @!P2 IMAD.MOV.U32 R4, RZ, RZ, 0x10 ;  /* 0x00000010ff04a424 */ /* 0x000fe200078e00ff */
[----:B------:R-:W-:Y:S01]  /*2830*/  SHF.L.U32 R5, R12, 0x1f, RZ ;  /* 0x0000001f0c057819 */ /* 0x000fe200000006ff */
[----:B------:R-:W-:Y:S01]  /*2840*/  UIADD3 UR4, UPT, UPT, UR5, 0xb0, URZ ;  /* 0x000000b005047890 */ /* 0x000fe2000fffe0ff */
[----:B------:R1:W-:Y:S05]  /*2850*/  SYNCS.ARRIVE.TRANS64.RED.A1T0 RZ, [R0+URZ], RZ ;  /* 0x000000ff00ff79a7 */ /* 0x0003ea00081004ff */
[----:B------:R-:W-:Y:S01]  /*2860*/  IMAD.U32 R6, RZ, RZ, UR4 ;  /* 0x00000004ff067e24 */ /* 0x000fe2000f8e00ff */
[----:B------:R-:W2:Y:S04]  /*2870*/  SYNCS.PHASECHK.TRANS64.TRYWAIT P0, [UR5+0xc0], R5 ;  /* 0x0000c005ff0075a7 */ /* 0x000ea80008001105 */
[----:B------:R-:W-:Y:S01]  /*2880*/  PRMT R6, R2, 0x654, R6 ;  /* 0x0000065402067816 */ /* 0x000fe20000000006 */
[----:B-12---:R-:W-:Y:S06]  /*2890*/  @!P0 BRA `(.L_x_45) ;  /* 0x0000005c00148947 */ /* 0x006fec0003800000 */
.L_x_143:
[----:B------:R-:W-:Y:S01]  /*28a0*/  ULEA UR4, UR6, UR37, 0x4 ;  /* 0x0000002506047291 */ /* 0x000fe2000f8e20ff */
[----:B------:R-:W-:Y:S01]  /*28b0*/  SEL R3, R6, R3, !P2 ;  /* 0x0000000306037207 */ /* 0x000fe20005000000 */
[----:B------:R-:W-:Y:S01]  /*28c0*/  UIADD3 UR5, UPT, UPT, UR5, 0xb0, URZ ;  /* 0x000000b005057890 */ /* 0x000fe2000fffe0ff */
[----:B-1----:R-:W-:Y:S01]  /*28d0*/  LEA R0, R11, UR37, 0x3 ;  /* 0x000000250b007c11 */ /* 0x002fe2000f8e18ff */
[----:B------:R-:W-:Y:S01]  /*28e0*/  UIADD3 UR4, UPT, UPT, UR4, 0x140, URZ ;  /* 0x0000014004047890 */ /* 0x000fe2000fffe0ff */
[----:B------:R1:W-:Y:S01]  /*28f0*/  @!P2 SYNCS.ARRIVE.TRANS64.RED RZ, [R3+URZ], R4 ;  /* 0x0000000403ffa9a7 */ /* 0x0003e200080004ff */
[----:B------:R-:W-:Y:S01]  /*2900*/  UIADD3 UR6, UPT, UPT, UR6, 0x1, URZ ;  /* 0x0000000106067890 */ /* 0x000fe2000fffe0ff */
[----:B------:R-:W-:-:S03]  /*2910*/  VIADD R8, R8, 0x1 ;  /* 0x0000000108087836 */ /* 0x000fc60000000000 */
[----:B------:R-:W-:Y:S02]  /*2920*/  UISETP.NE.AND UP0, UPT, UR6, 0x2, UPT ;  /* 0x000000020600788c */ /* 0x000fe4000bf05270 */
[----:B------:R-:W-:Y:S01]  /*2930*/  ISETP.NE.AND P0, PT, R8, 0x2, PT ;  /* 0x000000020800780c */ /* 0x000fe20003f05270 */
[----:B------:R-:W-:Y:S06]  /*2940*/  UGETNEXTWORKID.BROADCAST [UR4], [UR5] ;  /* 0x00000000040073ca */ /* 0x000fec0008000100 */
[----:B------:R-:W-:Y:S02]  /*2950*/  USEL UR4, URZ, 0x1, UP0 ;  /* 0x00000001ff047887 */ /* 0x000fe40008000000 */
[----:B------:R-:W-:-:S04]  /*2960*/  USEL UR6, UR6, URZ, UP0 ;  /* 0x000000ff06067287 */ /* 0x000fc80008000000 */
[----:B------:R-:W-:Y:S02]  /*2970*/  LOP3.LUT R12, R12, UR4, RZ, 0x3c, !PT ;  /* 0x000000040c0c7c12 */ /* 0x000fe4000f8e3cff */
[----:B-1----:R-:W-:-:S04]  /*2980*/  SHF.L.U32 R4, R10, 0x1f, RZ ;  /* 0x0000001f0a047819 */ /* 0x002fc800000006ff */
[----:B------:R-:W1:Y:S02]  /*2990*/  SYNCS.PHASECHK.TRANS64.TRYWAIT P1, [R0+URZ+0xb0], R4 ;  /* 0x0000b004000075a7 */ /* 0x000e6400080211ff */
[----:B-1----:R-:W-:Y:S05]  /*29a0*/  @!P1 BRA `(.L_x_46) ;  /* 0x0000005800e89947 */ /* 0x002fea0003800000 */
.L_x_144:
[C---:B-1----:R-:W-:Y:S01]  /*29b0*/  LEA R4, R11.reuse, UR37, 0x4 ;  /* 0x000000250b047c11 */ /* 0x042fe2000f8e20ff */
[----:B------:R-:W-:Y:S01]  /*29c0*/  VIADD R0, R0, 0xc0 ;  /* 0x000000c000007836 */ /* 0x000fe20000000000 */
[----:B------:R-:W-:Y:S01]  /*29d0*/  SEL R8, R8, RZ, P0 ;  /* 0x000000ff08087207 */ /* 0x000fe20000000000 */
[----:B------:R-:W-:-:S03]  /*29e0*/  VIADD R11, R11, 0x1 ;  /* 0x000000010b0b7836 */ /* 0x000fc60000000000 */
[----:B------:R-:W1:Y:S01]  /*29f0*/  LDS.128 R4, [R4+0x140] ;  /* 0x0001400004047984 */ /* 0x000e620000000c00 */
[----:B------:R-:W-:Y:S02]  /*2a00*/  PRMT R0, RZ, 0x654, R0 ;  /* 0x00000654ff007816 */ /* 0x000fe40000000000 */
[C---:B------:R-:W-:Y:S01]  /*2a10*/  ISETP.NE.AND P1, PT, R11.reuse, 0x2, PT ;  /* 0x000000020b00780c */ /* 0x040fe20003f25270 */
[----:B------:R-:W-:Y:S01]  /*2a20*/  @!PT LDS RZ, [RZ] ;  /* 0x00000000fffff984 */ /* 0x000fe20000000800 */
[----:B------:R-:W-:Y:S01]  /*2a30*/  @!PT LDS RZ, [RZ] ;  /* 0x00000000fffff984 */ /* 0x000fe20000000800 */
[----:B------:R-:W-:Y:S01]  /*2a40*/  @!PT LDS RZ, [RZ] ;  /* 0x00000000fffff984 */ /* 0x000fe20000000800 */
[----:B------:R-:W-:Y:S01]  /*2a50*/  @!PT LDS RZ, [RZ] ;  /* 0x00000000fffff984 */ /* 0x000fe20000000800 */
[----:B------:R2:W-:Y:S06]  /*2a60*/  MEMBAR.ALL.CTA ;  /* 0x0000000000007992 */ /* 0x0005ec0000008000 */
[----:B--2---:R-:W2:Y:S01]  /*2a70*/  FENCE.VIEW.ASYNC.S ;  /* 0x00000000000073c6 */ /* 0x004ea20000000000 */
[----:B------:R-:W-:Y:S01]  /*2a80*/  SEL R11, R11, RZ, P1 ;  /* 0x000000ff0b0b7207 */ /* 0x000fe20000800000 */
[----:B--2---:R2:W-:Y:S01]  /*2a90*/  SYNCS.ARRIVE.TRANS64.RED.A1T0 RZ, [R0+URZ], RZ ;  /* 0x000000ff00ff79a7 */ /* 0x0045e200081004ff */
[----:B-1----:R-:W-:-:S02]  /*2aa0*/  LOP3.LUT P3, RZ, R6, 0x1, RZ, 0xc0, !PT ;  /* 0x0000000106ff7812 */ /* 0x002fc4000786c0ff */
[----:B------:R-:W-:-:S04]  /*2ab0*/  SEL R4, RZ, 0x1, P1 ;  /* 0x00000001ff047807 */ /* 0x000fc80000800000 */
[----:B------:R-:W-:Y:S02]  /*2ac0*/  LOP3.LUT R10, R10, R4, RZ, 0x3c, !PT ;  /* 0x000000040a0a7212 */ /* 0x000fe400078e3cff */
[----:B--2---:R-:W-:-:S04]  /*2ad0*/  SEL R0, RZ, 0x1, P0 ;  /* 0x00000001ff007807 */ /* 0x004fc80000000000 */
[----:B------:R-:W-:Y:S01]  /*2ae0*/  LOP3.LUT R9, R9, R0, RZ, 0x3c, !PT ;  /* 0x0000000009097212 */ /* 0x000fe200078e3cff */
[----:B------:R-:W-:Y:S06]  /*2af0*/  @P3 BRA `(.L_x_47) ;  /* 0xfffffffc002c3947 */ /* 0x000fec000383ffff */
[----:B------:R-:W-:Y:S01]  /*2b00*/  ULEA UR5, UR6, UR37, 0x3 ;  /* 0x0000002506057291 */ /* 0x000fe2000f8e18ff */
[----:B------:R-:W-:-:S08]  /*2b10*/  SHF.L.U32 R2, R12, 0x1f, RZ ;  /* 0x0000001f0c027819 */ /* 0x000fd000000006ff */
[----:B------:R-:W1:Y:S02]  /*2b20*/  SYNCS.PHASECHK.TRANS64 P0, [UR5+0xc0], R2 ;  /* 0x0000c002ff0075a7 */ /* 0x000e640008001005 */
[----:B-1----:R-:W-:Y:S05]  /*2b30*/  @P0 BRA `(.L_x_48) ;  /* 0x0000000000080947 */ /* 0x002fea0003800000 */
[----:B------:R-:W1:Y:S02]  /*2b40*/  SYNCS.PHASECHK.TRANS64.TRYWAIT P0, [UR5+0xc0], R2 ;  /* 0x0000c002ff0075a7 */ /* 0x000e640008001105 */
[----:B-1----:R-:W-:Y:S05]  /*2b50*/  @!P0 BRA `(.L_x_49) ;  /* 0x0000005800908947 */ /* 0x002fea0003800000 */
.L_x_48:
[----:B------:R-:W-:-:S04]  /*2b60*/  UIADD3 UR4, UPT, UPT, UR6, 0x1, URZ ;  /* 0x0000000106047890 */ /* 0x000fc8000fffe0ff */
[----:B------:R-:W-:-:S04]  /*2b70*/  UISETP.NE.AND UP0, UPT, UR4, 0x2, UPT ;  /* 0x000000020400788c */ /* 0x000fc8000bf05270 */
[----:B------:R-:W-:Y:S02]  /*2b80*/  USEL UR7, URZ, 0x1, UP0 ;  /* 0x00000001ff077887 */ /* 0x000fe40008000000 */
[----:B------:R-:W-:-:S04]  /*2b90*/  USEL UR4, UR4, URZ, UP0 ;  /* 0x000000ff04047287 */ /* 0x000fc80008000000 */
[----:B------:R-:W-:Y:S01]  /*2ba0*/  ULEA UR4, UR4, UR37, 0x3 ;  /* 0x0000002504047291 */ /* 0x000fe2000f8e18ff */
[----:B-1----:R-:W-:-:S04]  /*2bb0*/  LOP3.LUT R2, R12, UR7, RZ, 0x3c, !PT ;  /* 0x000000070c027c12 */ /* 0x002fc8000f8e3cff */
[----:B------:R-:W-:-:S04]  /*2bc0*/  SHF.L.U32 R0, R2, 0x1f, RZ ;  /* 0x0000001f02007819 */ /* 0x000fc800000006ff */
[----:B------:R-:W1:Y:S02]  /*2bd0*/  SYNCS.PHASECHK.TRANS64 P0, [UR4+0xc0], R0 ;  /* 0x0000c000ff0075a7 */ /* 0x000e640008001004 */
[----:B-1----:R-:W-:Y:S05]  /*2be0*/  @P0 EXIT ;  /* 0x000000000000094d */ /* 0x002fea0003800000 */
[----:B------:R-:W-:Y:S02]  /*2bf0*/  SHF.L.U32 R2, R2, 0x1f, RZ ;  /* 0x0000001f02027819 */ /* 0x000fe400000006ff */
[----:B------:R-:W-:-:S07]  /*2c00*/  MOV R0, UR4 ;  /* 0x0000000400007c02 */ /* 0x000fce0008000f00 */
.L_x_50:
[----:B-1----:R1:W2:Y:S02]  /*2c10*/  SYNCS.PHASECHK.TRANS64.TRYWAIT P0, [R0+URZ+0xc0], R2 ;  /* 0x0000c002000075a7 */ /* 0x0022a400080011ff */
[----:B--2---:R-:W-:Y:S05]  /*2c20*/  @!P0 NANOSLEEP.SYNCS 0x989680 ;  /* 0x009896800000895d */ /* 0x004fea0003900000 */
[----:B------:R-:W2:Y:S02]  /*2c30*/  @!P0 SYNCS.PHASECHK.TRANS64 P0, [R0+URZ+0xc0], R2 ;  /* 0x0000c002000085a7 */ /* 0x000ea400080010ff */
[----:B--2---:R-:W-:Y:S05]  /*2c40*/  @P0 EXIT ;  /* 0x000000000000094d */ /* 0x004fea0003800000 */
[----:B------:R-:W-:Y:S05]  /*2c50*/  BRA `(.L_x_50) ;  /* 0xfffffffc00ec7947 */ /* 0x000fea000383ffff */
.L_x_43:
[----:B------:R-:W-:-:S09]  /*2c60*/  UISETP.NE.AND UP1, UPT, UR8, URZ, UPT ;  /* 0x000000ff0800728c */ /* 0x000fd2000bf25270 */
[----:B------:R-:W-:Y:S05]  /*2c70*/  BRA.U UP1, `(.L_x_51) ;  /* 0x0000000d01b47547 */ /* 0x000fea000b800000 */
[----:B------:R-:W-:Y:S01]  /*2c80*/  UMOV UR4, 0x40 ;  /* 0x0000004000047882 */ /* 0x000fe20000000000 */
[----:B------:R-:W-:Y:S01]  /*2c90*/  NOP ;  /* 0x0000000000007918 */ /* 0x000fe20000000000 */
[----:B------:R-:W-:Y:S01]  /*2ca0*/  ULEA UR4, UR37, UR4, 0x18 ;  /* 0x0000000425047291 */ /* 0x000fe2000f8ec0ff */
[----:B------:R-:W-:Y:S02]  /*2cb0*/  UMOV UR5, 0x400 ;  /* 0x0000040000057882 */ /* 0x000fe40000000000 */
[----:B------:R-:W-:-:S06]  /*2cc0*/  ULEA UR37, UR37, UR5, 0x18 ;  /* 0x0000000525257291 */ /* 0x000fcc000f8ec0ff */
[----:B------:R-:W1:Y:S02]  /*2cd0*/  LDS.U8 R0, [UR4+0x1c] ;  /* 0x00001c04ff007984 */ /* 0x000e640008000000 */
[----:B-1----:R-:W-:-:S13]  /*2ce0*/  ISETP.NE.AND P0, PT, R0, RZ, PT ;  /* 0x000000ff0000720c */ /* 0x002fda0003f05270 */
[----:B------:R-:W-:Y:S05]  /*2cf0*/  @P0 BRA `(.L_x_52) ;  /* 0x0000000000580947 */ /* 0x000fea0003800000 */
[----:B------:R-:W-:-:S13]  /*2d00*/  ELECT P0, URZ, PT ;  /* 0x0000000000ff782f */ /* 0x000fda0003800000 */
[----:B------:R-:W-:Y:S05]  /*2d10*/  @!P0 BRA `(.L_x_53) ;  /* 0x0000000000608947 */ /* 0x000fea0003800000 */
[----:B------:R-:W-:Y:S01]  /*2d20*/  UMOV UR5, 0x10 ;  /* 0x0000001000057882 */ /* 0x000fe20000000000 */
[----:B------:R-:W-:Y:S01]  /*2d30*/  HFMA2 R0, -RZ, RZ, 0, 5.9604644775390625e-08 ;  /* 0x00000001ff007431 */ /* 0x000fe200000001ff */
[----:B------:R-:W-:-:S03]  /*2d40*/  MOV R2, 0xffff ;  /* 0x0000ffff00027802 */ /* 0x000fc60000000f00 */
[----:B------:R-:W-:Y:S04]  /*2d50*/  DEPBAR.LE SB1, 0x36 ;  /* 0x00009d800000791a */ /* 0x000fe80000000000 */
[----:B------:R-:W1:Y:S02]  /*2d60*/  UTCATOMSWS.FIND_AND_SET.ALIGN UP0, UR5, UR5 ;  /* 0x00000005000575e3 */ /* 0x000e640008000800 */
[----:B-1----:R-:W-:Y:S01]  /*2d70*/  MOV R3, UR5 ;  /* 0x0000000500037c02 */ /* 0x002fe20008000f00 */
[----:B------:R-:W-:Y:S06]  /*2d80*/  BRA.U UP0, `(.L_x_54) ;  /* 0x0000000100187547 */ /* 0x000fec000b800000 */
.L_x_55:
[----:B------:R-:W-:Y:S05]  /*2d90*/  NANOSLEEP 0x64 ;  /* 0x000000640000795d */ /* 0x000fea0003800000 */
[----:B------:R-:W-:-:S05]  /*2da0*/  UMOV UR5, 0x10 ;  /* 0x0000001000057882 */ /* 0x000fca0000000000 */
[----:B------:R-:W-:Y:S04]  /*2db0*/  DEPBAR.LE SB1, 0x36 ;  /* 0x00009d800000791a */ /* 0x000fe80000000000 */
[----:B------:R-:W1:Y:S02]  /*2dc0*/  UTCATOMSWS.FIND_AND_SET.ALIGN UP0, UR5, UR5 ;  /* 0x00000005000575e3 */ /* 0x000e640008000800 */
[----:B-1----:R-:W-:Y:S01]  /*2dd0*/  MOV R3, UR5 ;  /* 0x0000000500037c02 */ /* 0x002fe20008000f00 */
[----:B------:R-:W-:Y:S05]  /*2de0*/  BRA.U !UP0, `(.L_x_55) ;  /* 0xfffffffd08e87547 */ /* 0x000fea000b83ffff */
.L_x_54:
[-C--:B------:R-:W-:Y:S02]  /*2df0*/  SHF.L.U32 R2, R2, R3.reuse, RZ ;  /* 0x0000000302027219 */ /* 0x080fe400000006ff */
[----:B------:R-:W-:Y:S01]  /*2e00*/  SHF.L.U32 R0, R0, R3, RZ ;  /* 0x0000000300007219 */ /* 0x000fe200000006ff */
[----:B------:R-:W-:Y:S02]  /*2e10*/  IMAD.SHL.U32 R3, R3, 0x20, RZ ;  /* 0x0000002003037824 */ /* 0x000fe400078e00ff */
[----:B------:R1:W-:Y:S04]  /*2e20*/  ATOMS.OR RZ, [UR4+0x14], R2 ;  /* 0x00001402ffff798c */ /* 0x0003e8000b000004 */
[----:B------:R1:W-:Y:S04]  /*2e30*/  ATOMS.OR RZ, [UR4+0x18], R0 ;  /* 0x00001800ffff798c */ /* 0x0003e8000b000004 */
[----:B------:R1:W-:Y:S01]  /*2e40*/  STS [UR37+0x160], R3 ;  /* 0x00016003ff007988 */ /* 0x0003e20008000825 */
[----:B------:R-:W-:Y:S05]  /*2e50*/  BRA `(.L_x_53) ;  /* 0x0000000000107947 */ /* 0x000fea0003800000 */
.L_x_52:
[----:B------:R-:W-:Y:S02]  /*2e60*/  MOV R0, 0xffffffff ;  /* 0xffffffff00007802 */ /* 0x000fe40000000f00 */
[----:B------:R-:W-:-:S03]  /*2e70*/  MOV R2, 0x2ea0 ;  /* 0x00002ea000027802 */ /* 0x000fc60000000f00 */
[----:B------:R1:W-:Y:S04]  /*2e80*/  STS [UR37+0x160], R0 ;  /* 0x00016000ff007988 */ /* 0x0003e80008000825 */
[----:B-1-3-5:R-:W-:Y:S05]  /*2e90*/  CALL.REL.NOINC `($__internal_1_$__cuda_sm10x_tcgen05_guardrail_trap_phase_invalid_during_alloc) ;  /* 0x0000005c00947944 */ /* 0x02afea0003c00000 */
.L_x_53:
[----:B------:R-:W-:Y:S05]  /*2ea0*/  WARPSYNC.ALL ;  /* 0x0000000000007948 */ /* 0x000fea0003800000 */
[----:B------:R-:W2:Y:S01]  /*2eb0*/  S2UR UR9, SR_CgaCtaId ;  /* 0x00000000000979c3 */ /* 0x000ea20000008800 */
[----:B------:R-:W-:Y:S01]  /*2ec0*/  UMOV UR4, 0x400 ;  /* 0x0000040000047882 */ /* 0x000fe20000000000 */
[----:B------:R-:W-:-:S06]  /*2ed0*/  NOP ;  /* 0x0000000000007918 */ /* 0x000fcc0000000000 */
[----:B------:R-:W-:Y:S06]  /*2ee0*/  BAR.ARV 0x6, 0xa0 ;  /* 0x0182800000007b1d */ /* 0x000fec0000002000 */
[----:B------:R-:W4:Y:S01]  /*2ef0*/  LDCU UR5, c[0x0][0x38c] ;  /* 0x00007180ff0577ac */ /* 0x000f220008000800 */
[----:B------:R-:W-:Y:S01]  /*2f00*/  IMAD.MOV.U32 R11, RZ, RZ, 0x1 ;  /* 0x00000001ff0b7424 */ /* 0x000fe200078e00ff */
[----:B------:R-:W-:Y:S01]  /*2f10*/  CS2R R8, SRZ ;  /* 0x0000000000087805 */ /* 0x000fe2000001ff00 */
[----:B------:R-:W-:Y:S01]  /*2f20*/  IMAD.MOV.U32 R10, RZ, RZ, RZ ;  /* 0x000000ffff0a7224 */ /* 0x000fe200078e00ff */
[----:B------:R-:W-:Y:S01]  /*2f30*/  UMOV UR12, URZ ;  /* 0x000000ff000c7c82 */ /* 0x000fe20008000000 */
[----:B------:R-:W-:Y:S01]  /*2f40*/  UMOV UR11, URZ ;  /* 0x000000ff000b7c82 */ /* 0x000fe20008000000 */
[----:B------:R-:W-:Y:S01]  /*2f50*/  UMOV UR22, 0x0 ;  /* 0x0000000000167882 */ /* 0x000fe20000000000 */
[----:B------:R-:W-:Y:S01]  /*2f60*/  UMOV UR23, 0x8180010 ;  /* 0x0818001000177882 */ /* 0x000fe20000000000 */
[----:B------:R-:W-:Y:S01]  /*2f70*/  UMOV UR20, 0x0 ;  /* 0x0000000000147882 */ /* 0x000fe20000000000 */
[----:B------:R-:W-:Y:S01]  /*2f80*/  UMOV UR21, 0x8180010 ;  /* 0x0818001000157882 */ /* 0x000fe20000000000 */
[----:B--2---:R-:W-:Y:S01]  /*2f90*/  ULEA UR9, UR9, UR4, 0x18 ;  /* 0x0000000409097291 */ /* 0x004fe2000f8ec0ff */
[----:B------:R-:W2:Y:S03]  /*2fa0*/  LDCU UR4, c[0x0][0x38c] ;  /* 0x00007180ff0477ac */ /* 0x000ea60008000800 */
[----:B------:R-:W-:-:S02]  /*2fb0*/  UIADD3 UR10, UPT, UPT, UR9, 0x6400, URZ ;  /* 0x00006400090a7890 */ /* 0x000fc4000fffe0ff */
[----:B----4-:R-:W-:-:S03]  /*2fc0*/  UISETP.GE.AND UP3, UPT, UR5, 0x1, UPT ;  /* 0x000000010500788c */ /* 0x010fc6000bf66270 */
[----:B-1----:R-:W1:Y:S01]  /*2fd0*/  LDS R0, [UR9+0x160] ;  /* 0x00016009ff007984 */ /* 0x002e620008000800 */
[----:B------:R-:W-:Y:S01]  /*2fe0*/  USHF.R.U32.HI UR10, URZ, 0x4, UR10 ;  /* 0x00000004ff0a7899 */ /* 0x000fe2000801160a */
[----:B------:R-:W-:Y:S01]  /*2ff0*/  UMOV UR26, 0x0 ;  /* 0x00000000001a7882 */ /* 0x000fe20000000000 */
[----:B------:R-:W-:Y:S02]  /*3000*/  UMOV UR27, 0x8180010 ;  /* 0x08180010001b7882 */ /* 0x000fe40000000000 */
[----:B------:R-:W-:Y:S01]  /*3010*/  ULOP3.LUT UR10, UR10, 0x3fff, URZ, 0xc0, !UPT ;  /* 0x00003fff0a0a7892 */ /* 0x000fe2000f8ec0ff */
[----:B------:R-:W-:Y:S01]  /*3020*/  UMOV UR24, 0x0 ;  /* 0x0000000000187882 */ /* 0x000fe20000000000 */
[----:B------:R-:W-:Y:S02]  /*3030*/  UMOV UR25, 0x8180010 ;  /* 0x0818001000197882 */ /* 0x000fe40000000000 */
[----:B------:R-:W-:Y:S02]  /*3040*/  ULOP3.LUT UR10, UR10, 0x10000, URZ, 0xfc, !UPT ;  /* 0x000100000a0a7892 */ /* 0x000fe4000f8efcff */
[----:B--2---:R-:W-:-:S04]  /*3050*/  UIADD3 UR4, UPT, UPT, UR4, 0x3f, URZ ;  /* 0x0000003f04047890 */ /* 0x004fc8000fffe0ff */
[----:B------:R-:W-:-:S04]  /*3060*/  USHF.R.S32.HI UR8, URZ, 0x1f, UR4 ;  /* 0x0000001fff087899 */ /* 0x000fc80008011404 */
[----:B------:R-:W-:Y:S02]  /*3070*/  ULEA.HI UR8, UR8, UR4, URZ, 0x6 ;  /* 0x0000000408087291 */ /* 0x000fe4000f8f30ff */
[----:B------:R-:W-:Y:S02]  /*3080*/  UIADD3 UR4, UPT, UPT, UR9, 0x22400, URZ ;  /* 0x0002240009047890 */ /* 0x000fe4000fffe0ff */
[----:B------:R-:W-:Y:S02]  /*3090*/  USHF.R.S32.HI UR8, URZ, 0x6, UR8 ;  /* 0x00000006ff087899 */ /* 0x000fe40008011408 */
[----:B------:R-:W-:Y:S02]  /*30a0*/  USHF.R.U32.HI UR4, URZ, 0x4, UR4 ;  /* 0x00000004ff047899 */ /* 0x000fe40008011604 */
[----:B------:R-:W-:Y:S02]  /*30b0*/  UISETP.LT.AND UP0, UPT, UR8, 0x1, UPT ;  /* 0x000000010800788c */ /* 0x000fe4000bf01270 */
[----:B------:R-:W-:-:S02]  /*30c0*/  ULOP3.LUT UR4, UR4, 0x3fff, URZ, 0xc0, !UPT ;  /* 0x00003fff04047892 */ /* 0x000fc4000f8ec0ff */
[----:B------:R-:W-:Y:S02]  /*30d0*/  USEL UR16, UR8, 0x1, !UP0 ;  /* 0x0000000108107887 */ /* 0x000fe4000c000000 */
[----:B------:R-:W-:Y:S02]  /*30e0*/  ULOP3.LUT UR4, UR4, 0x10000, URZ, 0xfc, !UPT ;  /* 0x0001000004047892 */ /* 0x000fe4000f8efcff */
[----:B------:R-:W-:Y:S01]  /*30f0*/  UIADD3 UR16, UPT, UPT, -UR16, URZ, URZ ;  /* 0x000000ff10107290 */ /* 0x000fe2000fffe1ff */
[----:B-1----:R-:W-:-:S15]  /*3100*/  R2UR UR13, R0 ;  /* 0x00000000000d72ca */ /* 0x002fde00000e0000 */
.L_x_62:
[----:B------:R-:W-:Y:S02]  /*3110*/  LEA R0, R10, UR9, 0x3 ;  /* 0x000000090a007c11 */ /* 0x000fe4000f8e18ff */
[----:B------:R-:W-:Y:S02]  /*3120*/  SHF.L.U32 R2, R9, 0x1f, RZ ;  /* 0x0000001f09027819 */ /* 0x000fe400000006ff */
[----:B------:R-:W-:Y:S01]  /*3130*/  PLOP3.LUT P0, PT, PT, PT, UP3, 0x80, 0x8 ;  /* 0x000000000008781c */ /* 0x000fe20003f0f038 */
[----:B------:R-:W-:Y:S01]  /*3140*/  VIADD R3, R0, 0xc0 ;  /* 0x000000c000037836 */ /* 0x000fe20000000000 */
[----:B-1----:R-:W1:Y:S02]  /*3150*/  SYNCS.PHASECHK.TRANS64.TRYWAIT P1, [R0+URZ+0xb0], R2 ;  /* 0x0000b002000075a7 */ /* 0x002e6400080211ff */
[----:B-1--4-:R-:W-:Y:S09]  /*3160*/  @!P1 BRA `(.L_x_56) ;  /* 0x0000005400249947 */ /* 0x012ff20003800000 */
.L_x_146:
[----:B------:R-:W-:Y:S01]  /*3170*/  LEA R4, R10, UR9, 0x4 ;  /* 0x000000090a047c11 */ /* 0x000fe2000f8e20ff */
[----:B------:R-:W-:Y:S01]  /*3180*/  @UP3 ULEA UR5, UR11, UR9, 0x3 ;  /* 0x000000090b053291 */ /* 0x000fe2000f8e18ff */
[----:B------:R-:W-:Y:S01]  /*3190*/  PLOP3.LUT P2, PT, PT, PT, PT, 0x80, 0x8 ;  /* 0x000000000008781c */ /* 0x000fe20003f4f070 */
[----:B------:R-:W-:Y:S01]  /*31a0*/  ULEA UR14, UR12, UR9, 0x3 ;  /* 0x000000090c0e7291 */ /* 0x000fe2000f8e18ff */
[----:B------:R-:W-:Y:S01]  /*31b0*/  PRMT R3, RZ, 0x654, R3 ;  /* 0x00000654ff037816 */ /* 0x000fe20000000003 */
[----:B------:R-:W-:Y:S01]  /*31c0*/  UIMAD UR15, UR12, 0x60, UR13 ;  /* 0x000000600c0f78a4 */ /* 0x000fe2000f8e020d */
[----:B------:R-:W2:Y:S01]  /*31d0*/  LDS.128 R4, [R4+0x140] ;  /* 0x0001400004047984 */ /* 0x000ea20000000c00 */
[----:B-1----:R-:W-:Y:S02]  /*31e0*/  @P0 SHF.L.U32 R2, R8, 0x1f, RZ ;  /* 0x0000001f08020819 */ /* 0x002fe400000006ff */
[----:B------:R-:W-:Y:S01]  /*31f0*/  SHF.L.U32 R0, R11, 0x1f, RZ ;  /* 0x0000001f0b007819 */ /* 0x000fe200000006ff */
[----:B------:R-:W-:Y:S01]  /*3200*/  @!PT LDS RZ, [RZ] ;  /* 0x00000000fffff984 */ /* 0x000fe20000000800 */
[----:B------:R-:W-:Y:S01]  /*3210*/  @!PT LDS RZ, [RZ] ;  /* 0x00000000fffff984 */ /* 0x000fe20000000800 */
[----:B------:R-:W-:Y:S01]  /*3220*/  @!PT LDS RZ, [RZ] ;  /* 0x00000000fffff984 */ /* 0x000fe20000000800 */
[----:B------:R-:W-:Y:S01]  /*3230*/  @!PT LDS RZ, [RZ] ;  /* 0x00000000fffff984 */ /* 0x000fe20000000800 */
[----:B------:R1:W-:Y:S06]  /*3240*/  MEMBAR.ALL.CTA ;  /* 0x0000000000007992 */ /* 0x0003ec0000008000 */
[----:B-1----:R-:W1:Y:S02]  /*3250*/  FENCE.VIEW.ASYNC.S ;  /* 0x00000000000073c6 */ /* 0x002e640000000000 */
[----:B-1----:R1:W-:Y:S01]  /*3260*/  SYNCS.ARRIVE.TRANS64.RED.A1T0 RZ, [R3+URZ], RZ ;  /* 0x000000ff03ff79a7 */ /* 0x0023e200081004ff */
[----:B------:R1:W4:Y:S01]  /*3270*/  @P0 SYNCS.PHASECHK.TRANS64.TRYWAIT P2, [UR5], R2 ;  /* 0x00000002ff0005a7 */ /* 0x0003220008041105 */
[----:B--2---:R-:W-:Y:S01]  /*3280*/  LOP3.LUT P1, RZ, R6, 0x1, RZ, 0xc0, !PT ;  /* 0x0000000106ff7812 */ /* 0x004fe2000782c0ff */
[----:B------:R-:W2:Y:S02]  /*3290*/  SYNCS.PHASECHK.TRANS64.TRYWAIT P0, [UR14+0xf0], R0 ;  /* 0x0000f000ff0075a7 */ /* 0x000ea4000800110e */
[----:B-12-4-:R-:W-:Y:S10]  /*32a0*/  @!P0 BRA `(.L_x_57) ;  /* 0x0000005000e88947 */ /* 0x016ff40003800000 */
.L_x_148:
[----:B------:R-:W-:Y:S01]  /*32b0*/  IADD3 R10, PT, PT, R10, 0x1, RZ ;  /* 0x000000010a0a7810 */ /* 0x000fe20007ffe0ff */
[----:B------:R-:W-:Y:S06]  /*32c0*/  BRA.U !UP3, `(.L_x_58) ;  /* 0x000000010bc07547 */ /* 0x000fec000b800000 */
[----:B------:R-:W-:Y:S01]  /*32d0*/  UPLOP3.LUT UP4, UPT, UPT, UPT, UPT, 0x40, 0x4 ;  /* 0x000000000004789c */ /* 0x000fe20003f8e870 */
[----:B------:R-:W-:Y:S01]  /*32e0*/  UMOV UR18, UR16 ;  /* 0x0000001000127c82 */ /* 0x000fe20008000000 */
[----:B------:R-:W-:Y:S01]  /*32f0*/  UMOV UR17, UR8 ;  /* 0x0000000800117c82 */ /* 0x000fe20008000000 */
[----:B------:R-:W-:-:S08]  /*3300*/  UMOV UR5, UR11 ;  /* 0x0000000b00057c82 */ /* 0x000fd00008000000 */
.L_x_61:
[----:B------:R-:W-:Y:S02]  /*3310*/  UIADD3 UR18, UPT, UPT, UR18, 0x1, URZ ;  /* 0x0000000112127890 */ /* 0x000fe4000fffe0ff */
[----:B--2---:R-:W-:Y:S02]  /*3320*/  ULEA UR7, UR5, UR9, 0x3 ;  /* 0x0000000905077291 */ /* 0x004fe4000f8e18ff */
[----:B------:R-:W-:Y:S01]  /*3330*/  UISETP.NE.AND UP0, UPT, UR18, URZ, UPT ;  /* 0x000000ff1200728c */ /* 0x000fe2000bf05270 */
[----:B----4-:R-:W-:Y:S10]  /*3340*/  @P2 BRA `(.L_x_59) ;  /* 0x00000000000c2947 */ /* 0x010ff40003800000 */
[----:B-1----:R-:W-:Y:S04]  /*3350*/  SHF.L.U32 R2, R8, 0x1f, RZ ;  /* 0x0000001f08027819 */ /* 0x002fe800000006ff */
[----:B------:R-:W1:Y:S02]  /*3360*/  SYNCS.PHASECHK.TRANS64.TRYWAIT P0, [UR7], R2 ;  /* 0x00000002ff0075a7 */ /* 0x000e640008001107 */
[----:B-1----:R-:W-:Y:S05]  /*3370*/  @!P0 BRA `(.L_x_60) ;  /* 0x0000005000cc8947 */ /* 0x002fea0003800000 */
.L_x_59:
[----:B------:R-:W-:Y:S01]  /*3380*/  UISETP.NE.AND UP1, UPT, UR17, 0x1, UPT ;  /* 0x000000011100788c */ /* 0x000fe2000bf25270 */
[----:B------:R-:W-:Y:S01]  /*3390*/  PLOP3.LUT P2, PT, PT, PT, PT, 0x80, 0x8 ;  /* 0x000000000008781c */ /* 0x000fe20003f4f070 */
[----:B------:R-:W-:Y:S02]  /*33a0*/  UIADD3 UR11, UPT, UPT, UR5, 0x1, URZ ;  /* 0x00000001050b7890 */ /* 0x000fe4000fffe0ff */
[----:B------:R-:W-:Y:S02]  /*33b0*/  UIMAD UR6, UR5, 0x300, UR4 ;  /* 0x00000300050678a4 */ /* 0x000fe4000f8e0204 */
[----:B------:R-:W-:Y:S01]  /*33c0*/  UISETP.NE.AND UP2, UPT, UR11, 0x7, UPT ;  /* 0x000000070b00788c */ /* 0x000fe2000bf45270 */
[----:B------:R-:W-:Y:S01]  /*33d0*/  PLOP3.LUT P0, PT, PT, PT, UP1, 0x80, 0x8 ;  /* 0x000000000008781c */ /* 0x000fe20003f0f018 */
[----:B------:R-:W-:Y:S02]  /*33e0*/  UIADD3 UR40, UPT, UPT, UR6, 0x2, URZ ;  /* 0x0000000206287890 */ /* 0x000fe4000fffe0ff */
[----:B------:R-:W-:Y:S02]  /*33f0*/  USEL UR28, URZ, 0x1, UP2 ;  /* 0x00000001ff1c7887 */ /* 0x000fe40009000000 */
[----:B------:R-:W-:Y:S02]  /*3400*/  USEL UR11, UR11, URZ, UP2 ;  /* 0x000000ff0b0b7287 */ /* 0x000fe40009000000 */
[----:B------:R-:W-:Y:S02]  /*3410*/  UIADD3 UR36, UPT, UPT, UR6, 0x4, URZ ;  /* 0x0000000406247890 */ /* 0x000fe4000fffe0ff */
[----:B------:R-:W-:Y:S01]  /*3420*/  @UP1 ULEA UR19, UR11, UR9, 0x3 ;  /* 0x000000090b131291 */ /* 0x000fe2000f8e18ff */
[----:B------:R-:W-:Y:S01]  /*3430*/  LOP3.LUT R8, R8, UR28, RZ, 0x3c, !PT ;  /* 0x0000001c08087c12 */ /* 0x000fe2000f8e3cff */
[----:B------:R-:W-:Y:S02]  /*3440*/  ULEA UR28, UR5, UR10, 0xa ;  /* 0x0000000a051c7291 */ /* 0x000fe4000f8e50ff */
[----:B------:R-:W-:Y:S01]  /*3450*/  UIADD3 UR32, UPT, UPT, UR6, 0x6, URZ ;  /* 0x0000000606207890 */ /* 0x000fe2000fffe0ff */
[----:B-1----:R-:W-:Y:S01]  /*3460*/  @P0 SHF.L.U32 R0, R8, 0x1f, RZ ;  /* 0x0000001f08000819 */ /* 0x002fe200000006ff */
[----:B------:R-:W-:Y:S02]  /*3470*/  UIADD3 UR38, UPT, UPT, UR28, 0x2, URZ ;  /* 0x000000021c267890 */ /* 0x000fe4000fffe0ff */
[----:B------:R-:W-:Y:S01]  /*3480*/  UIADD3 UR34, UPT, UPT, UR28, 0x4, URZ ;  /* 0x000000041c227890 */ /* 0x000fe2000fffe0ff */
[----:B------:R2:W4:Y:S01]  /*3490*/  @P0 SYNCS.PHASECHK.TRANS64.TRYWAIT P2, [UR19], R0 ;  /* 0x00000000ff0005a7 */ /* 0x0005220008041113 */
[----:B------:R-:W-:Y:S02]  /*34a0*/  UIADD3 UR30, UPT, UPT, UR28, 0x6, URZ ;  /* 0x000000061c1e7890 */ /* 0x000fe4000fffe0ff */
[----:B------:R-:W-:Y:S02]  /*34b0*/  UIADD3 UR19, UPT, UPT, UR7, 0x38, URZ ;  /* 0x0000003807137890 */ /* 0x000fe4000fffe0ff */
[----:B------:R-:W-:Y:S01]  /*34c0*/  UIADD3 UR17, UPT, UPT, UR17, -0x1, URZ ;  /* 0xffffffff11117890 */ /* 0x000fe2000fffe0ff */
[----:B------:R-:W-:Y:S01]  /*34d0*/  UMOV UR7, 0x40004040 ;  /* 0x4000404000077882 */ /* 0x000fe20000000000 */
[----:B------:R-:W-:Y:S01]  /*34e0*/  UMOV UR29, 0x40004040 ;  /* 0x40004040001d7882 */ /* 0x000fe20000000000 */
[----:B------:R-:W-:Y:S01]  /*34f0*/  UMOV UR41, 0x40004040 ;  /* 0x4000404000297882 */ /* 0x000fe20000000000 */
[----:B------:R2:W-:Y:S01]  /*3500*/  UTCHMMA gdesc[UR28], gdesc[UR6], tmem[UR15], tmem[UR22], idesc[UR23], UP4 ;  /* 0x00ff16061c0075ea */ /* 0x0005e2000a00000f */
[----:B------:R-:W-:Y:S01]  /*3510*/  UPLOP3.LUT UP4, UPT, UPT, UPT, UPT, 0x80, 0x8 ;  /* 0x000000000008789c */ /* 0x000fe20003f8f070 */
[----:B------:R-:W-:Y:S01]  /*3520*/  UMOV UR39, 0x40004040 ;  /* 0x4000404000277882 */ /* 0x000fe20000000000 */
[----:B------:R-:W-:Y:S01]  /*3530*/  UMOV UR37, 0x40004040 ;  /* 0x4000404000257882 */ /* 0x000fe20000000000 */
[----:B------:R2:W-:Y:S01]  /*3540*/  UTCHMMA gdesc[UR38], gdesc[UR40], tmem[UR15], tmem[UR20], idesc[UR21], UPT ;  /* 0x00ff1428260075ea */ /* 0x0005e2000b80000f */
[----:B------:R-:W-:Y:S01]  /*3550*/  UMOV UR35, 0x40004040 ;  /* 0x4000404000237882 */ /* 0x000fe20000000000 */
[----:B------:R-:W-:Y:S01]  /*3560*/  UMOV UR33, 0x40004040 ;  /* 0x4000404000217882 */ /* 0x000fe20000000000 */
[----:B------:R-:W-:Y:S01]  /*3570*/  UMOV UR31, 0x40004040 ;  /* 0x40004040001f7882 */ /* 0x000fe20000000000 */
[----:B------:R2:W-:Y:S01]  /*3580*/  UTCHMMA gdesc[UR34], gdesc[UR36], tmem[UR15], tmem[UR26], idesc[UR27], UPT ;  /* 0x00ff1a24220075ea */ /* 0x0005e2000b80000f */
[----:B------:R2:W-:Y:S01]  /*3590*/  UTCHMMA gdesc[UR30], gdesc[UR32], tmem[UR15], tmem[UR24], idesc[UR25], UPT ;  /* 0x00ff18201e0075ea */ /* 0x0005e2000b80000f */
[----:B------:R2:W-:Y:S01]  /*35a0*/  UTCBAR [UR19], URZ ;  /* 0x000000ff130073e9 */ /* 0x0005e200080000ff */
[----:B------:R-:W-:Y:S01]  /*35b0*/  UMOV UR5, UR11 ;  /* 0x0000000b00057c82 */ /* 0x000fe20008000000 */
[----:B------:R-:W-:Y:S05]  /*35c0*/  BRA.U UP0, `(.L_x_61) ;  /* 0xfffffffd00507547 */ /* 0x000fea000b83ffff */
.L_x_58:
[----:B------:R-:W-:Y:S01]  /*35d0*/  UIADD3 UR12, UPT, UPT, UR12, 0x1, URZ ;  /* 0x000000010c0c7890 */ /* 0x000fe2000fffe0ff */
[C---:B------:R-:W-:Y:S01]  /*35e0*/  ISETP.NE.AND P0, PT, R10.reuse, 0x2, PT ;  /* 0x000000020a00780c */ /* 0x040fe20003f05270 */
[----:B------:R-:W-:Y:S02]  /*35f0*/  UIADD3 UR14, UPT, UPT, UR14, 0xd0, URZ ;  /* 0x000000d00e0e7890 */ /* 0x000fe4000fffe0ff */
[----:B------:R-:W-:Y:S01]  /*3600*/  UISETP.NE.AND UP0, UPT, UR12, 0x4, UPT ;  /* 0x000000040c00788c */ /* 0x000fe2000bf05270 */
[----:B-12---:R-:W-:Y:S02]  /*3610*/  SEL R0, RZ, 0x1, P0 ;  /* 0x00000001ff007807 */ /* 0x006fe40000000000 */
[----:B------:R-:W-:Y:S01]  /*3620*/  SEL R10, R10, RZ, P0 ;  /* 0x000000ff0a0a7207 */ /* 0x000fe20000000000 */
[----:B------:R-:W-:Y:S01]  /*3630*/  USEL UR5, URZ, 0x1, UP0 ;  /* 0x00000001ff057887 */ /* 0x000fe20008000000 */
[----:B------:R-:W-:Y:S01]  /*3640*/  LOP3.LUT R9, R9, R0, RZ, 0x3c, !PT ;  /* 0x0000000009097212 */ /* 0x000fe200078e3cff */
[----:B------:R-:W-:Y:S01]  /*3650*/  USEL UR12, UR12, URZ, UP0 ;  /* 0x000000ff0c0c7287 */ /* 0x000fe20008000000 */
[----:B------:R1:W-:Y:S03]  /*3660*/  UTCBAR [UR14], URZ ;  /* 0x000000ff0e0073e9 */ /* 0x0003e600080000ff */
[----:B------:R-:W-:Y:S01]  /*3670*/  LOP3.LUT R11, R11, UR5, RZ, 0x3c, !PT ;  /* 0x000000050b0b7c12 */ /* 0x000fe2000f8e3cff */
[----:B------:R-:W-:Y:S07]  /*3680*/  @P1 BRA `(.L_x_62) ;  /* 0xfffffff800a01947 */ /* 0x000fee000383ffff */
[----:B------:R-:W2:Y:S01]  /*3690*/  S2UR UR4, SR_CgaCtaId ;  /* 0x00000000000479c3 */ /* 0x000ea20000008800 */
[----:B------:R-:W-:Y:S01]  /*36a0*/  ELECT P0, URZ, PT ;  /* 0x0000000000ff782f */ /* 0x000fe20003800000 */
[----:B------:R-:W-:Y:S01]  /*36b0*/  IMAD.MOV.U32 R0, RZ, RZ, 0x1 ;  /* 0x00000001ff007424 */ /* 0x000fe200078e00ff */
[----:B------:R-:W-:Y:S01]  /*36c0*/  UIADD3 UR9, UPT, UPT, UR9, 0xf0, URZ ;  /* 0x000000f009097890 */ /* 0x000fe2000fffe0ff */
[----:B------:R-:W-:Y:S01]  /*36d0*/  SHF.L.U32 R2, R11, 0x1f, RZ ;  /* 0x0000001f0b027819 */ /* 0x000fe200000006ff */
[----:B------:R-:W-:-:S03]  /*36e0*/  UMOV UR5, 0x40 ;  /* 0x0000004000057882 */ /* 0x000fc60000000000 */
[----:B------:R-:W-:Y:S01]  /*36f0*/  UVIRTCOUNT.DEALLOC.SMPOOL 0x80 ;  /* 0x000000800000784c */ /* 0x000fe20000000000 */
[----:B--2---:R-:W-:Y:S02]  /*3700*/  ULEA UR4, UR4, UR5, 0x18 ;  /* 0x0000000504047291 */ /* 0x004fe4000f8ec0ff */
[----:B------:R-:W-:-:S07]  /*3710*/  ULEA UR5, UR12, UR9, 0x3 ;  /* 0x000000090c057291 */ /* 0x000fce000f8e18ff */
[----:B------:R2:W-:Y:S02]  /*3720*/  @P0 STS.U8 [UR4+0x1c], R0 ;  /* 0x00001c00ff000988 */ /* 0x0005e40008000004 */
[----:B------:R-:W3:Y:S02]  /*3730*/  SYNCS.PHASECHK.TRANS64.TRYWAIT P0, [UR5], R2 ;  /* 0x00000002ff0075a7 */ /* 0x000ee40008001105 */
[----:B--23--:R-:W-:Y:S05]  /*3740*/  @!P0 BRA `(.L_x_63) ;  /* 0x0000004c00f08947 */ /* 0x00cfea0003800000 */
.L_x_151:
[----:B------:R-:W-:-:S04]  /*3750*/  UIADD3 UR6, UPT, UPT, UR12, 0x1, URZ ;  /* 0x000000010c067890 */ /* 0x000fc8000fffe0ff */
[----:B------:R-:W-:-:S04]  /*3760*/  UISETP.NE.AND UP0, UPT, UR6, 0x4, UPT ;  /* 0x000000040600788c */ /* 0x000fc8000bf05270 */
[----:B------:R-:W-:Y:S02]  /*3770*/  USEL UR7, URZ, 0x1, UP0 ;  /* 0x00000001ff077887 */ /* 0x000fe40008000000 */
[----:B------:R-:W-:-:S04]  /*3780*/  USEL UR6, UR6, URZ, UP0 ;  /* 0x000000ff06067287 */ /* 0x000fc80008000000 */
[----:B------:R-:W-:Y:S01]  /*3790*/  ULEA UR5, UR6, UR9, 0x3 ;  /* 0x0000000906057291 */ /* 0x000fe2000f8e18ff */
[----:B--2---:R-:W-:-:S04]  /*37a0*/  LOP3.LUT R2, R11, UR7, RZ, 0x3c, !PT ;  /* 0x000000070b027c12 */ /* 0x004fc8000f8e3cff */
[----:B------:R-:W-:-:S04]  /*37b0*/  SHF.L.U32 R3, R2, 0x1f, RZ ;  /* 0x0000001f02037819 */ /* 0x000fc800000006ff */
[----:B------:R-:W2:Y:S02]  /*37c0*/  SYNCS.PHASECHK.TRANS64.TRYWAIT P0, [UR5], R3 ;  /* 0x00000003ff0075a7 */ /* 0x000ea40008001105 */
[----:B--2---:R-:W-:Y:S05]  /*37d0*/  @!P0 BRA `(.L_x_64) ;  /* 0x0000004c00e48947 */ /* 0x004fea0003800000 */
.L_x_153:
[----:B------:R-:W-:-:S04]  /*37e0*/  UIADD3 UR6, UPT, UPT, UR6, 0x1, URZ ;  /* 0x0000000106067890 */ /* 0x000fc8000fffe0ff */
[----:B------:R-:W-:-:S04]  /*37f0*/  UISETP.NE.AND UP0, UPT, UR6, 0x4, UPT ;  /* 0x000000040600788c */ /* 0x000fc8000bf05270 */
[----:B------:R-:W-:Y:S02]  /*3800*/  USEL UR7, URZ, 0x1, UP0 ;  /* 0x00000001ff077887 */ /* 0x000fe40008000000 */
[----:B------:R-:W-:-:S04]  /*3810*/  USEL UR6, UR6, URZ, UP0 ;  /* 0x000000ff06067287 */ /* 0x000fc80008000000 */
[----:B------:R-:W-:Y:S01]  /*3820*/  ULEA UR5, UR6, UR9, 0x3 ;  /* 0x0000000906057291 */ /* 0x000fe2000f8e18ff */
[----:B------:R-:W-:-:S04]  /*3830*/  LOP3.LUT R2, R2, UR7, RZ, 0x3c, !PT ;  /* 0x0000000702027c12 */ /* 0x000fc8000f8e3cff */
[----:B--2---:R-:W-:-:S04]  /*3840*/  SHF.L.U32 R3, R2, 0x1f, RZ ;  /* 0x0000001f02037819 */ /* 0x004fc800000006ff */
[----:B------:R-:W2:Y:S02]  /*3850*/  SYNCS.PHASECHK.TRANS64.TRYWAIT P0, [UR5], R3 ;  /* 0x00000003ff0075a7 */ /* 0x000ea40008001105 */
[----:B--2---:R-:W-:Y:S05]  /*3860*/  @!P0 BRA `(.L_x_65) ;  /* 0x0000004c00d88947 */ /* 0x004fea0003800000 */
.L_x_155:
[----:B------:R-:W-:-:S04]  /*3870*/  UIADD3 UR6, UPT, UPT, UR6, 0x1, URZ ;  /* 0x0000000106067890 */ /* 0x000fc8000fffe0ff */
[----:B------:R-:W-:-:S04]  /*3880*/  UISETP.NE.AND UP0, UPT, UR6, 0x4, UPT ;  /* 0x000000040600788c */ /* 0x000fc8000bf05270 */
[----:B------:R-:W-:Y:S02]  /*3890*/  USEL UR5, URZ, 0x1, UP0 ;  /* 0x00000001ff057887 */ /* 0x000fe40008000000 */
[----:B------:R-:W-:-:S04]  /*38a0*/  USEL UR6, UR6, URZ, UP0 ;  /* 0x000000ff06067287 */ /* 0x000fc80008000000 */
[----:B------:R-:W-:Y:S01]  /*38b0*/  ULEA UR6, UR6, UR9, 0x3 ;  /* 0x0000000906067291 */ /* 0x000fe2000f8e18ff */
[----:B------:R-:W-:-:S04]  /*38c0*/  LOP3.LUT R2, R2, UR5, RZ, 0x3c, !PT ;  /* 0x0000000502027c12 */ /* 0x000fc8000f8e3cff */
[----:B------:R-:W-:-:S04]  /*38d0*/  SHF.L.U32 R2, R2, 0x1f, RZ ;  /* 0x0000001f02027819 */ /* 0x000fc800000006ff */
[----:B------:R-:W3:Y:S02]  /*38e0*/  SYNCS.PHASECHK.TRANS64.TRYWAIT P0, [UR6], R2 ;  /* 0x00000002ff0075a7 */ /* 0x000ee40008001106 */
[----:B---3--:R-:W-:Y:S05]  /*38f0*/  @!P0 BRA `(.L_x_66) ;  /* 0x0000004c00cc8947 */ /* 0x008fea0003800000 */
.L_x_157:
[----:B------:R-:W-:Y:S01]  /*3900*/  NOP ;  /* 0x0000000000007918 */ /* 0x000fe20000000000 */
[----:B--2---:R-:W2:Y:S01]  /*3910*/  LDS R0, [UR4+0x14] ;  /* 0x00001404ff007984 */ /* 0x004ea20008000800 */
[----:B------:R-:W-:Y:S01]  /*3920*/  ULOP3.LUT UR6, UR13, 0xffff, URZ, 0xc0, !UPT ;  /* 0x0000ffff0d067892 */ /* 0x000fe2000f8ec0ff */
[----:B------:R-:W-:Y:S01]  /*3930*/  UMOV UR8, 0xffff ;  /* 0x0000ffff00087882 */ /* 0x000fe20000000000 */
[----:B------:R-:W-:Y:S02]  /*3940*/  UMOV UR5, 0x1 ;  /* 0x0000000100057882 */ /* 0x000fe40000000000 */
[----:B------:R-:W-:-:S04]  /*3950*/  USHF.R.U32.HI UR6, URZ, 0x5, UR6 ;  /* 0x00000005ff067899 */ /* 0x000fc80008011606 */
[----:B------:R-:W-:Y:S02]  /*3960*/  USHF.L.U32 UR8, UR8, UR6, URZ ;  /* 0x0000000608087299 */ /* 0x000fe400080006ff */
[----:B------:R-:W-:-:S04]  /*3970*/  USHF.L.U32 UR5, UR5, UR6, URZ ;  /* 0x0000000605057299 */ /* 0x000fc800080006ff */
[----:B--2---:R-:W-:-:S04]  /*3980*/  LOP3.LUT R0, R0, UR8, RZ, 0xc0, !PT ;  /* 0x0000000800007c12 */ /* 0x004fc8000f8ec0ff */
[----:B------:R-:W-:-:S13]  /*3990*/  ISETP.NE.AND P0, PT, R0, UR8, PT ;  /* 0x0000000800007c0c */ /* 0x000fda000bf05270 */
[----:B------:R-:W-:Y:S05]  /*39a0*/  @P0 BRA `(.L_x_67) ;  /* 0x0000000000580947 */ /* 0x000fea0003800000 */
[----:B------:R-:W2:Y:S02]  /*39b0*/  LDS R0, [UR4+0x18] ;  /* 0x00001804ff007984 */ /* 0x000ea40008000800 */
[----:B--2---:R-:W-:-:S04]  /*39c0*/  LOP3.LUT R0, R0, UR5, RZ, 0xc0, !PT ;  /* 0x0000000500007c12 */ /* 0x004fc8000f8ec0ff */
[----:B------:R-:W-:-:S13]  /*39d0*/  ISETP.NE.AND P0, PT, R0, UR5, PT ;  /* 0x0000000500007c0c */ /* 0x000fda000bf05270 */
[----:B------:R-:W-:Y:S05]  /*39e0*/  @P0 BRA `(.L_x_68) ;  /* 0x00000000003c0947 */ /* 0x000fea0003800000 */
[----:B------:R-:W2:Y:S01]  /*39f0*/  S2R R2, SR_LANEID ;  /* 0x0000000000027919 */ /* 0x000ea20000000000 */
[----:B------:R-:W-:Y:S01]  /*3a00*/  ULOP3.LUT UR8, URZ, UR8, URZ, 0x33, !UPT ;  /* 0x00000008ff087292 */ /* 0x000fe2000f8e33ff */
[----:B------:R-:W-:Y:S02]  /*3a10*/  VOTEU.ANY UR7, UPT, PT ;  /* 0x0000000000077886 */ /* 0x000fe400038e0100 */
[----:B------:R-:W-:-:S03]  /*3a20*/  UFLO.U32 UR7, UR7 ;  /* 0x00000007000772bd */ /* 0x000fc600080e0000 */
[----:B------:R-:W-:-:S04]  /*3a30*/  IMAD.U32 R0, RZ, RZ, UR8 ;  /* 0x00000008ff007e24 */ /* 0x000fc8000f8e00ff */
[----:B------:R3:W1:Y:S02]  /*3a40*/  REDUX UR6, R0 ;  /* 0x00000000000673c4 */ /* 0x0006640000000000 */
[----:B------:R1:W-:Y:S01]  /*3a50*/  UTCATOMSWS.AND URZ, UR8 ;  /* 0x0000000800ff79e3 */ /* 0x0003e20008000000 */
[----:B--2---:R-:W-:Y:S02]  /*3a60*/  ISETP.EQ.U32.AND P0, PT, R2, UR7, PT ;  /* 0x0000000702007c0c */ /* 0x004fe4000bf02070 */
[----:B---3--:R-:W-:Y:S02]  /*3a70*/  LOP3.LUT R0, RZ, UR5, RZ, 0x33, !PT ;  /* 0x00000005ff007c12 */ /* 0x008fe4000f8e33ff */
[----:B-1----:R-:W-:Y:S02]  /*3a80*/  MOV R2, UR6 ;  /* 0x0000000600027c02 */ /* 0x002fe40008000f00 */
[----:B------:R-:W1:Y:S07]  /*3a90*/  REDUX UR5, R0 ;  /* 0x00000000000573c4 */ /* 0x000e6e0000000000 */
[----:B------:R2:W-:Y:S01]  /*3aa0*/  @P0 ATOMS.AND RZ, [UR4+0x14], R2 ;  /* 0x00001402ffff098c */ /* 0x0005e2000a800004 */
[----:B-1----:R-:W-:-:S05]  /*3ab0*/  IMAD.U32 R0, RZ, RZ, UR5 ;  /* 0x00000005ff007e24 */ /* 0x002fca000f8e00ff */
[----:B------:R2:W-:Y:S01]  /*3ac0*/  @P0 ATOMS.AND RZ, [UR4+0x18], R0 ;  /* 0x00001800ffff098c */ /* 0x0005e2000a800004 */
[----:B------:R-:W-:Y:S05]  /*3ad0*/  BRA `(.L_x_69) ;  /* 0x0000000000147947 */ /* 0x000fea0003800000 */
.L_x_68:
[----:B------:R-:W-:Y:S02]  /*3ae0*/  MOV R2, 0x3b00 ;  /* 0x00003b0000027802 */ /* 0x000fe40000000f00 */
[----:B-1--45:R-:W-:Y:S05]  /*3af0*/  CALL.REL.NOINC `($__internal_0_$__cuda_sm10x_tcgen05_guardrail_trap_col_being_dealloced_not_returned_by_alloc) ;  /* 0x0000005000707944 */ /* 0x032fea0003c00000 */
[----:B------:R-:W-:Y:S05]  /*3b00*/  BRA `(.L_x_69) ;  /* 0x0000000000087947 */ /* 0x000fea0003800000 */
.L_x_67:
[----:B------:R-:W-:Y:S02]  /*3b10*/  MOV R2, 0x3b30 ;  /* 0x00003b3000027802 */ /* 0x000fe40000000f00 */
[----:B-1--45:R-:W-:Y:S05]  /*3b20*/  CALL.REL.NOINC `($__internal_2_$__cuda_sm10x_tcgen05_guardrail_trap_unallocated_columns_being_dealloced) ;  /* 0x00000050007c7944 */ /* 0x032fea0003c00000 */
.L_x_69:
[----:B------:R-:W-:Y:S01]  /*3b30*/  NOP ;  /* 0x0000000000007918 */ /* 0x000fe20000000000 */
[----:B------:R-:W-:Y:S05]  /*3b40*/  EXIT ;  /* 0x000000000000794d */ /* 0x000fea0003800000 */
.L_x_51:
[----:B------:R-:W-:-:S09]  /*3b50*/  UISETP.NE.OR UP2, UPT, UR8, 0x3, !UP2 ;  /* 0x000000030800788c */ /* 0x000fd2000d745670 */
[----:B------:R-:W-:Y:S05]  /*3b60*/  BRA.U UP2, `(.L_x_70) ;  /* 0x0000000d02a47547 */ /* 0x000fea000b800000 */
[----:B------:R-:W1:Y:S01]  /*3b70*/  LDC R0, c[0x0][0xb30] ;  /* 0x0002cc00ff007b82 */ /* 0x000e620000000800 */
[----:B------:R-:W2:Y:S01]  /*3b80*/  LDCU.64 UR8, c[0x0][0x888] ;  /* 0x00011100ff0877ac */ /* 0x000ea20008000a00 */
[----:B------:R-:W-:Y:S02]  /*3b90*/  HFMA2 R27, -RZ, RZ, 0, 0 ;  /* 0x00000000ff1b7431 */ /* 0x000fe400000001ff */
[----:B------:R-:W-:Y:S01]  /*3ba0*/  IMAD.MOV.U32 R29, RZ, RZ, 0x1 ;  /* 0x00000001ff1d7424 */ /* 0x000fe200078e00ff */
[----:B------:R-:W-:Y:S01]  /*3bb0*/  MOV R25, 0x2000 ;  /* 0x0000200000197802 */ /* 0x000fe20000000f00 */
[----:B------:R-:W4:Y:S01]  /*3bc0*/  LDCU.64 UR4, c[0x0][0x890] ;  /* 0x00011200ff0477ac */ /* 0x000f220008000a00 */
[----:B------:R-:W-:Y:S01]  /*3bd0*/  IMAD.MOV.U32 R28, RZ, RZ, RZ ;  /* 0x000000ffff1c7224 */ /* 0x000fe200078e00ff */
[----:B------:R-:W3:Y:S01]  /*3be0*/  LDC R24, c[0x0][0x370] ;  /* 0x0000dc00ff187b82 */ /* 0x000ee20000000800 */
[----:B------:R-:W-:Y:S01]  /*3bf0*/  UMOV UR7, 0x400 ;  /* 0x0000040000077882 */ /* 0x000fe20000000000 */
[----:B------:R-:W-:-:S02]  /*3c00*/  UPLOP3.LUT UP1, UPT, UPT, UPT, UPT, 0x40, 0x4 ;  /* 0x000000000004789c */ /* 0x000fc40003f2e870 */
[----:B------:R-:W-:-:S04]  /*3c10*/  ULEA UR7, UR37, UR7, 0x18 ;  /* 0x0000000725077291 */ /* 0x000fc8000f8ec0ff */
[----:B------:R-:W3:Y:S01]  /*3c20*/  LDC R3, c[0x0][0xb0c] ;  /* 0x0002c300ff037b82 */ /* 0x000ee20000000800 */
[----:B------:R-:W-:Y:S02]  /*3c30*/  UIADD3 UR13, UPT, UPT, UR7, 0x80, URZ ;  /* 0x00000080070d7890 */ /* 0x000fe4000fffe0ff */
[----:B--2---:R-:W-:Y:S02]  /*3c40*/  UISETP.NE.U32.AND UP2, UPT, UR8, URZ, UPT ;  /* 0x000000ff0800728c */ /* 0x004fe4000bf45070 */
[----:B------:R-:W-:Y:S02]  /*3c50*/  UIADD3 UR25, UPT, UPT, UR7, 0x70, URZ ;  /* 0x0000007007197890 */ /* 0x000fe4000fffe0ff */
[----:B----4-:R-:W-:Y:S01]  /*3c60*/  UISETP.NE.U32.AND UP3, UPT, UR4, URZ, UPT ;  /* 0x000000ff0400728c */ /* 0x010fe2000bf65070 */
[----:B------:R-:W2:Y:S01]  /*3c70*/  LDC R18, c[0x0][0xb20] ;  /* 0x0002c800ff127b82 */ /* 0x000ea20000000800 */
[----:B-1----:R-:W-:Y:S01]  /*3c80*/  ISETP.NE.AND P1, PT, R0, 0x1, PT ;  /* 0x000000010000780c */ /* 0x002fe20003f25270 */
[----:B------:R-:W-:-:S02]  /*3c90*/  UISETP.NE.AND.EX UP2, UPT, UR9, URZ, UPT, UP2 ;  /* 0x000000ff0900728c */ /* 0x000fc4000bf45320 */
[----:B------:R-:W-:Y:S02]  /*3ca0*/  UIADD3 UR17, UPT, UPT, UR7, 0x78, URZ ;  /* 0x0000007807117890 */ /* 0x000fe4000fffe0ff */
[----:B------:R-:W-:Y:S02]  /*3cb0*/  UPRMT UR13, UR37, 0x654, UR13 ;  /* 0x00000654250d7896 */ /* 0x000fe4000800000d */
[----:B------:R-:W1:Y:S01]  /*3cc0*/  LDC.64 R30, c[0x0][0x348] ;  /* 0x0000d200ff1e7b82 */ /* 0x000e620000000a00 */
[----:B------:R-:W-:-:S07]  /*3cd0*/  UISETP.NE.AND.EX UP3, UPT, UR5, URZ, UPT, UP3 ;  /* 0x000000ff0500728c */ /* 0x000fce000bf65330 */
[----:B------:R-:W4:Y:S08]  /*3ce0*/  LDC.64 R16, c[0x0][0xb10] ;  /* 0x0002c400ff107b82 */ /* 0x000f300000000a00 */
[----:B------:R-:W1:Y:S08]  /*3cf0*/  LDC.64 R6, c[0x0][0xb18] ;  /* 0x0002c600ff067b82 */ /* 0x000e700000000a00 */
[----:B------:R-:W1:Y:S08]  /*3d00*/  LDC.64 R4, c[0x0][0xb28] ;  /* 0x0002ca00ff047b82 */ /* 0x000e700000000a00 */
[----:B--23--:R-:W1:Y:S02]  /*3d10*/  LDC R19, c[0x0][0x374] ;  /* 0x0000dd00ff137b82 */ /* 0x00ce640000000800 */
.L_x_80:
[C---:B------:R-:W-:Y:S02]  /*3d20*/  LEA R0, R28.reuse, UR7, 0x3 ;  /* 0x000000071c007c11 */ /* 0x040fe4000f8e18ff */
[----:B------:R-:W-:Y:S02]  /*3d30*/  SHF.L.U32 R2, R27, 0x1f, RZ ;  /* 0x0000001f1b027819 */ /* 0x000fe400000006ff */
[----:B------:R-:W-:Y:S02]  /*3d40*/  LEA R20, R28, UR7, 0x4 ;  /* 0x000000071c147c11 */ /* 0x000fe4000f8e20ff */
[----:B--2---:R-:W2:Y:S02]  /*3d50*/  SYNCS.PHASECHK.TRANS64.TRYWAIT P0, [R0+URZ+0xb0], R2 ;  /* 0x0000b002000075a7 */ /* 0x004ea400080011ff */
[----:B--2---:R-:W-:Y:S05]  /*3d60*/  @!P0 BRA `(.L_x_71) ;  /* 0x0000004800c88947 */ /* 0x004fea0003800000 */
.L_x_158:
[----:B------:R-:W-:Y:S01]  /*3d70*/  ISETP.GE.AND P0, PT, R37, 0x1, PT ;  /* 0x000000012500780c */ /* 0x000fe20003f06270 */
[----:B------:R-:W3:Y:S01]  /*3d80*/  LDS.128 R20, [R20+0x140] ;  /* 0x0001400014147984 */ /* 0x000ee20000000c00 */
[----:B--2---:R-:W-:Y:S01]  /*3d90*/  VIADD R0, R0, 0xc0 ;  /* 0x000000c000007836 */ /* 0x004fe20000000000 */
[----:B------:R-:W-:Y:S01]  /*3da0*/  @!PT LDS RZ, [RZ] ;  /* 0x00000000fffff984 */ /* 0x000fe20000000800 */
[----:B------:R-:W-:Y:S01]  /*3db0*/  @!PT LDS RZ, [RZ] ;  /* 0x00000000fffff984 */ /* 0x000fe20000000800 */
[----:B------:R-:W-:Y:S01]  /*3dc0*/  @!PT LDS RZ, [RZ] ;  /* 0x00000000fffff984 */ /* 0x000fe20000000800 */
[----:B------:R-:W-:Y:S01]  /*3dd0*/  @!PT LDS RZ, [RZ] ;  /* 0x00000000fffff984 */ /* 0x000fe20000000800 */
[----:B------:R2:W-:Y:S06]  /*3de0*/  MEMBAR.ALL.CTA ;  /* 0x0000000000007992 */ /* 0x0005ec0000008000 */
[----:B--2---:R-:W2:Y:S01]  /*3df0*/  FENCE.VIEW.ASYNC.S ;  /* 0x00000000000073c6 */ /* 0x004ea20000000000 */
[----:B------:R-:W-:Y:S04]  /*3e00*/  PRMT R0, RZ, 0x654, R0 ;  /* 0x00000654ff007816 */ /* 0x000fe80000000000 */
[----:B--2---:R2:W-:Y:S01]  /*3e10*/  SYNCS.ARRIVE.TRANS64.RED.A1T0 RZ, [R0+URZ], RZ ;  /* 0x000000ff00ff79a7 */ /* 0x0045e200081004ff */
[----:B---3--:R-:W-:Y:S11]  /*3e20*/  LOP3.LUT P3, RZ, R22, 0x1, RZ, 0xc0, !PT ;  /* 0x0000000116ff7812 */ /* 0x008ff6000786c0ff */
[----:B------:R-:W-:Y:S02]  /*3e30*/  @!UPT UIADD3 URZ, UPT, UPT, URZ, URZ, URZ ;  /* 0x000000fffffff290 */ /* 0x000fe4000fffe0ff */
[----:B------:R-:W-:Y:S02]  /*3e40*/  @P3 MOV R11, R20 ;  /* 0x00000014000b3202 */ /* 0x000fe40000000f00 */
[----:B------:R-:W-:Y:S01]  /*3e50*/  @P3 LOP3.LUT R10, R21, 0xffff, RZ, 0xc0, !PT ;  /* 0x0000ffff150a3812 */ /* 0x000fe200078ec0ff */
[----:B--2---:R-:W-:Y:S06]  /*3e60*/  @!P0 BRA `(.L_x_72) ;  /* 0x0000000000a48947 */ /* 0x004fec0003800000 */
[-C--:B-1----:R-:W-:Y:S01]  /*3e70*/  IMAD.HI.U32 R0, R19, R7.reuse, RZ ;  /* 0x0000000713007227 */ /* 0x082fe200078e00ff */
[----:B------:R-:W-:Y:S02]  /*3e80*/  ISETP.NE.AND P0, PT, R6, 0x1, PT ;  /* 0x000000010600780c */ /* 0x000fe40003f05270 */
[----:B------:R-:W-:Y:S01]  /*3e90*/  ISETP.NE.AND P2, PT, R37, 0x1, PT ;  /* 0x000000012500780c */ /* 0x000fe20003f45270 */
[----:B----4-:R-:W-:Y:S01]  /*3ea0*/  IMAD.HI.U32 R9, R24, R16, RZ ;  /* 0x0000001018097227 */ /* 0x010fe200078e00ff */
[----:B------:R-:W-:Y:S02]  /*3eb0*/  SHF.R.U32.HI R0, RZ, R18, R0 ;  /* 0x00000012ff007219 */ /* 0x000fe40000011600 */
[----:B------:R-:W-:Y:S01]  /*3ec0*/  ISETP.NE.AND P4, PT, R3, 0x1, PT ;  /* 0x000000010300780c */ /* 0x000fe20003f85270 */
[----:B------:R-:W-:Y:S01]  /*3ed0*/  IMAD.HI.U32 R13, R10, R7, RZ ;  /* 0x000000070a0d7227 */ /* 0x000fe200078e00ff */
[----:B------:R-:W-:Y:S02]  /*3ee0*/  SHF.R.U32.HI R9, RZ, R17, R9 ;  /* 0x00000011ff097219 */ /* 0x000fe40000011609 */
[----:B------:R-:W-:Y:S01]  /*3ef0*/  SEL R0, R19, R0, !P0 ;  /* 0x0000000013007207 */ /* 0x000fe20004000000 */
[----:B------:R-:W-:Y:S01]  /*3f00*/  IMAD.HI.U32 R12, R11, R16, RZ ;  /* 0x000000100b0c7227 */ /* 0x000fe200078e00ff */
[----:B------:R-:W-:Y:S03]  /*3f10*/  SEL R9, R24, R9, !P4 ;  /* 0x0000000918097207 */ /* 0x000fe60006000000 */
[-C--:B------:R-:W-:Y:S01]  /*3f20*/  IMAD.HI.U32 R8, R0, R4.reuse, RZ ;  /* 0x0000000400087227 */ /* 0x080fe200078e00ff */
[----:B------:R-:W-:Y:S03]  /*3f30*/  SHF.R.U32.HI R12, RZ, R17, R12 ;  /* 0x00000011ff0c7219 */ /* 0x000fe6000001160c */
[----:B------:R-:W-:Y:S01]  /*3f40*/  IMAD.HI.U32 R2, R9, R4, RZ ;  /* 0x0000000409027227 */ /* 0x000fe200078e00ff */
[-C--:B------:R-:W-:Y:S02]  /*3f50*/  @P2 SHF.R.U32.HI R0, RZ, R5.reuse, R8 ;  /* 0x00000005ff002219 */ /* 0x080fe40000011608 */
[----:B------:R-:W-:Y:S02]  /*3f60*/  SHF.R.U32.HI R8, RZ, R18, R13 ;  /* 0x00000012ff087219 */ /* 0x000fe4000001160d */
[----:B------:R-:W-:Y:S01]  /*3f70*/  @P2 SHF.R.U32.HI R9, RZ, R5, R2 ;  /* 0x00000005ff092219 */ /* 0x000fe20000011602 */
[----:B------:R-:W-:Y:S01]  /*3f80*/  IMAD R0, R37, R0, RZ ;  /* 0x0000000025007224 */ /* 0x000fe200078e02ff */
[----:B------:R-:W-:Y:S02]  /*3f90*/  SEL R8, R10, R8, !P0 ;  /* 0x000000080a087207 */ /* 0x000fe40004000000 */
[----:B------:R-:W-:Y:S01]  /*3fa0*/  SEL R2, R11, R12, !P4 ;  /* 0x0000000c0b027207 */ /* 0x000fe20006000000 */
[C---:B------:R-:W-:Y:S01]  /*3fb0*/  IMAD R12, R37.reuse, R9, RZ ;  /* 0x00000009250c7224 */ /* 0x040fe200078e02ff */
[C---:B------:R-:W-:Y:S01]  /*3fc0*/  ISETP.GE.AND P0, PT, R8.reuse, R0, PT ;  /* 0x000000000800720c */ /* 0x040fe20003f06270 */
[----:B------:R-:W-:Y:S03]  /*3fd0*/  IMAD.HI.U32 R0, R8, R4, RZ ;  /* 0x0000000408007227 */ /* 0x000fe600078e00ff */
[----:B------:R-:W-:Y:S02]  /*3fe0*/  ISETP.GE.OR P0, PT, R2, R12, P0 ;  /* 0x0000000c0200720c */ /* 0x000fe40000706670 */
[-C--:B------:R-:W-:Y:S04]  /*3ff0*/  SHF.R.U32.HI R0, RZ, R5.reuse, R0 ;  /* 0x00000005ff007219 */ /* 0x080fe80000011600 */
[----:B------:R-:W-:Y:S05]  /*4000*/  SEL R13, R8, R0, !P2 ;  /* 0x00000000080d7207 */ /* 0x000fea0005000000 */
[----:B------:R-:W-:Y:S02]  /*4010*/  IMAD.MOV R12, RZ, RZ, -R13 ;  /* 0x000000ffff0c7224 */ /* 0x000fe400078e0a0d */
[C---:B------:R-:W-:Y:S04]  /*4020*/  @!P0 IMAD.HI.U32 R0, R2.reuse, R4, RZ ;  /* 0x0000000402008227 */ /* 0x040fe800078e00ff */
[----:B------:R-:W-:Y:S01]  /*4030*/  IMAD R12, R37, R12, R8 ;  /* 0x0000000c250c7224 */ /* 0x000fe200078e0208 */
[----:B------:R-:W-:Y:S04]  /*4040*/  @!P0 SHF.R.U32.HI R0, RZ, R5, R0 ;  /* 0x00000005ff008219 */ /* 0x000fe80000011600 */
[----:B------:R-:W-:Y:S04]  /*4050*/  @!P0 SEL R0, R2, R0, !P2 ;  /* 0x0000000002008207 */ /* 0x000fe80005000000 */
[----:B------:R-:W-:Y:S01]  /*4060*/  @!P0 IADD3 R13, PT, PT, R13, -R0, RZ ;  /* 0x800000000d0d8210 */ /* 0x000fe20007ffe0ff */
[----:B------:R-:W-:Y:S01]  /*4070*/  @!P0 IMAD R0, R9, R12, R0 ;  /* 0x0000000c09008224 */ /* 0x000fe200078e0200 */
[----:B------:R-:W-:Y:S01]  /*4080*/  IADD3 R9, PT, PT, -R8, RZ, RZ ;  /* 0x000000ff08097210 */ /* 0x000fe20007ffe1ff */
[--C-:B------:R-:W-:Y:S02]  /*4090*/  IMAD.MOV R12, RZ, RZ, -R2.reuse ;  /* 0x000000ffff0c7224 */ /* 0x100fe400078e0a02 */
[----:B------:R-:W-:Y:S02]  /*40a0*/  @!P0 IMAD R8, R13, R37, R2 ;  /* 0x000000250d088224 */ /* 0x000fe400078e0202 */
[----:B------:R-:W-:Y:S02]  /*40b0*/  @!P0 IMAD.MOV.U32 R2, RZ, RZ, R0 ;  /* 0x000000ffff028224 */ /* 0x000fe400078e0000 */
[----:B------:R-:W-:Y:S02]  /*40c0*/  IMAD R11, R3, R12, R11 ;  /* 0x0000000c030b7224 */ /* 0x000fe400078e020b */
[----:B------:R-:W-:Y:S02]  /*40d0*/  IMAD R10, R6, R9, R10 ;  /* 0x00000009060a7224 */ /* 0x000fe400078e020a */
[----:B------:R-:W-:Y:S02]  /*40e0*/  IMAD R11, R2, R3, R11 ;  /* 0x00000003020b7224 */ /* 0x000fe400078e020b */
[----:B------:R-:W-:Y:S02]  /*40f0*/  IMAD R10, R8, R6, R10 ;  /* 0x00000006080a7224 */ /* 0x000fe400078e020a */
.L_x_72:
[----:B------:R-:W-:Y:S05]  /*4100*/  BRA.U UP1, `(.L_x_73) ;  /* 0x0000000101107547 */ /* 0x000fea000b800000 */
[----:B------:R-:W-:Y:S04]  /*4110*/  MOV R2, UR6 ;  /* 0x0000000600027c02 */ /* 0x000fe80008000f00 */
[----:B------:R-:W-:Y:S04]  /*4120*/  SHF.L.U32 R2, R2, 0x1f, RZ ;  /* 0x0000001f02027819 */ /* 0x000fe800000006ff */
[----:B------:R-:W2:Y:S02]  /*4130*/  SYNCS.PHASECHK.TRANS64.TRYWAIT P0, [UR7+0xa8], R2 ;  /* 0x0000a802ff0075a7 */ /* 0x000ea40008001107 */
[----:B--2---:R-:W-:Y:S05]  /*4140*/  @!P0 BRA `(.L_x_74) ;  /* 0x0000004400e48947 */ /* 0x004fea0003800000 */
.L_x_73:
[----:B------:R-:W-:Y:S02]  /*4150*/  R2UR UR27, R15 ;  /* 0x000000000f1b72ca */ /* 0x000fe400000e0000 */
[----:B------:R-:W-:Y:S02]  /*4160*/  R2UR UR26, R14 ;  /* 0x000000000e1a72ca */ /* 0x000fe400000e0000 */
[----:B------:R-:W-:Y:S02]  /*4170*/  ISETP.NE.U32.AND P2, PT, RZ, UR4, PT ;  /* 0x00000004ff007c0c */ /* 0x000fe4000bf45070 */
[----:B------:R-:W-:Y:S02]  /*4180*/  SHF.L.U32 R14, R29, 0x1f, RZ ;  /* 0x0000001f1d0e7819 */ /* 0x000fe400000006ff */
[----:B------:R-:W-:Y:S05]  /*4190*/  ISETP.NE.AND.EX P2, PT, RZ, UR5, PT, P2 ;  /* 0x00000005ff007c0c */ /* 0x000fea000bf45320 */
[----:B------:R-:W-:Y:S02]  /*41a0*/  USHF.L.U32 UR27, UR27, 0x7, URZ ;  /* 0x000000071b1b7899 */ /* 0x000fe400080006ff */
[----:B------:R-:W-:Y:S01]  /*41b0*/  UIMAD UR26, UR26, 0x60, URZ ;  /* 0x000000601a1a78a4 */ /* 0x000fe2000f8e02ff */
[----:B------:R-:W-:Y:S11]  /*41c0*/  BRA.U !UP3, `(.L_x_75) ;  /* 0x000000010b347547 */ /* 0x000ff6000b800000 */
[----:B------:R-:W-:Y:S01]  /*41d0*/  UPLOP3.LUT UP0, UPT, UPT, UPT, UP2, 0x80, 0x8 ;  /* 0x000000000008789c */ /* 0x000fe20003f0f020 */
[----:B--2---:R-:W-:Y:S02]  /*41e0*/  HFMA2 R0, -RZ, RZ, 0, 5.9604644775390625e-08 ;  /* 0x00000001ff007431 */ /* 0x004fe400000001ff */
[----:B------:R-:W-:Y:S03]  /*41f0*/  IMAD.MOV.U32 R88, RZ, RZ, 0x1 ;  /* 0x00000001ff587424 */ /* 0x000fe600078e00ff */
[----:B------:R-:W-:Y:S05]  /*4200*/  PLOP3.LUT P0, PT, PT, PT, UP0, 0x80, 0x8 ;  /* 0x000000000008781c */ /* 0x000fea0003f0f008 */
[----:B------:R-:W2:Y:S01]  /*4210*/  @UP0 LDCU.64 UR10, c[0x0][0x888] ;  /* 0x00011100ff0a07ac */ /* 0x000ea20008000a00 */
[----:B------:R-:W-:Y:S07]  /*4220*/  @UP0 UIMAD UR8, UR36, UR4, URZ ;  /* 0x00000004240802a4 */ /* 0x000fee000f8e02ff */
[----:B------:R-:W-:Y:S01]  /*4230*/  @!P0 PRMT R88, R0, 0x7610, R88 ;  /* 0x0000761000588816 */ /* 0x000fe20000000058 */
[----:B--2---:R-:W-:Y:S03]  /*4240*/  @UP0 UIMAD.WIDE UR10, UR8, 0x4, UR10 ;  /* 0x00000004080a08a5 */ /* 0x004fe6000f8e020a */
[----:B------:R-:W2:Y:S03]  /*4250*/  @!UP0 LDCU UR8, c[0x0][0x880] ;  /* 0x00011000ff0887ac */ /* 0x000ea60008000800 */
[----:B------:R-:W-:Y:S01]  /*4260*/  IMAD.U32 R8, RZ, RZ, UR10 ;  /* 0x0000000aff087e24 */ /* 0x000fe2000f8e00ff */
[----:B------:R-:W-:Y:S05]  /*4270*/  MOV R9, UR11 ;  /* 0x0000000b00097c02 */ /* 0x000fea0008000f00 */
[----:B-----5:R3:W5:Y:S02]  /*4280*/  @P0 LDG.E R49, desc[UR46][R8.64] ;  /* 0x0000002e08310981 */ /* 0x020764000c1e1900 */
[----:B--23--:R-:W-:Y:S07]  /*4290*/  @!P0 IMAD.U32 R49, RZ, RZ, UR8 ;  /* 0x00000008ff318e24 */ /* 0x00cfee000f8e00ff */
.L_x_75:
[----:B-----5:R-:W-:Y:S01]  /*42a0*/  @!P2 FSETP.EQ.AND P0, PT, R49, RZ, PT ;  /* 0x000000ff3100a20b */ /* 0x020fe20003f02000 */
[----:B------:R-:W-:Y:S01]  /*42b0*/  @!UPT UIADD3 URZ, UPT, UPT, URZ, URZ, URZ ;  /* 0x000000fffffff290 */ /* 0x000fe2000fffe0ff */
[----:B------:R-:W-:Y:S11]  /*42c0*/  @!P2 BRA `(.L_x_76) ;  /* 0x000000000014a947 */ /* 0x000ff60003800000 */
[----:B------:R-:W-:Y:S02]  /*42d0*/  LOP3.LUT P2, RZ, R88, 0xff, RZ, 0xc0, !PT ;  /* 0x000000ff58ff7812 */ /* 0x000fe4000784c0ff */
[----:B------:R-:W-:Y:S04]  /*42e0*/  PLOP3.LUT P0, PT, PT, PT, UP0, 0x80, 0x8 ;  /* 0x000000000008781c */ /* 0x000fe80003f0f008 */
[----:B------:R-:W-:Y:S07]  /*42f0*/  PLOP3.LUT P0, PT, P0, PT, PT, 0x8, 0x80 ;  /* 0x000000000080781c */ /* 0x000fee000070e170 */
[----:B------:R-:W-:Y:S11]  /*4300*/  @P2 FSETP.EQ.AND P0, PT, R49, RZ, PT ;  /* 0x000000ff3100220b */ /* 0x000ff60003f02000 */
[----:B------:R-:W-:Y:S02]  /*4310*/  @!UPT UIADD3 URZ, UPT, UPT, URZ, URZ, URZ ;  /* 0x000000fffffff290 */ /* 0x000fe4000fffe0ff */
.L_x_76:
[----:B------:R-:W3:Y:S01]  /*4320*/  SYNCS.PHASECHK.TRANS64.TRYWAIT P2, [UR7+0x88], R14 ;  /* 0x0000880eff0075a7 */ /* 0x000ee20008041107 */
[----:B------:R-:W-:Y:S04]  /*4330*/  ELECT P4, URZ, PT ;  /* 0x0000000000ff782f */ /* 0x000fe80003880000 */
[----:B------:R-:W-:Y:S11]  /*4340*/  PLOP3.LUT P4, PT, P0, P4, PT, 0xf2, 0x2f ;  /* 0x00000000002f781c */ /* 0x000ff60000789e72 */
[----:B------:R-:W-:Y:S02]  /*4350*/  @!UPT UIADD3 URZ, UPT, UPT, URZ, URZ, URZ ;  /* 0x000000fffffff290 */ /* 0x000fe4000fffe0ff */
[----:B-1----:R-:W-:Y:S05]  /*4360*/  @!P4 IADD3 R8, P0, PT, R30, 0x580, RZ ;  /* 0x000005801e08c810 */ /* 0x002fea0007f1e0ff */
[----:B--2---:R-:W-:Y:S01]  /*4370*/  @!P4 IMAD.X R2, RZ, RZ, R31, P0 ;  /* 0x000000ffff02c224 */ /* 0x004fe200000e061f */
[----:B---3--:R-:W-:Y:S07]  /*4380*/  @!P2 BRA `(.L_x_77) ;  /* 0x00000044006ca947 */ /* 0x008fee0003800000 */
.L_x_161:
[----:B------:R-:W-:Y:S01]  /*4390*/  @!P4 R2UR UR8, R2 ;  /* 0x000000000208c2ca */ /* 0x000fe200000e0000 */
[----:B------:R-:W-:Y:S01]  /*43a0*/  VOTEU.ALL UP1, P4 ;  /* 0x0000000000ff7886 */ /* 0x000fe20002020000 */
[----:B------:R-:W-:Y:S01]  /*43b0*/  @!P4 R2UR UR9, R8 ;  /* 0x000000000809c2ca */ /* 0x000fe200000e0000 */
[----:B-1----:R-:W-:Y:S01]  /*43c0*/  @!P4 IMAD.MOV.U32 R0, RZ, RZ, 0x2000 ;  /* 0x00002000ff00c424 */ /* 0x002fe200078e00ff */
[----:B------:R-:W-:Y:S01]  /*43d0*/  UMOV UR10, 0x0 ;  /* 0x00000000000a7882 */ /* 0x000fe20000000000 */
[----:B------:R-:W-:Y:S01]  /*43e0*/  UMOV UR11, 0x10000000 ;  /* 0x10000000000b7882 */ /* 0x000fe20000000000 */
[----:B------:R-:W-:Y:S01]  /*43f0*/  @!UP1 UIADD3 UR24, UPT, UPT, UR7, 0x200, URZ ;  /* 0x0000020007189890 */ /* 0x000fe2000fffe0ff */
[----:B------:R-:W-:Y:S01]  /*4400*/  VOTEU.ALL UP1, P4 ;  /* 0x0000000000ff7886 */ /* 0x000fe20002020000 */
[----:B------:R-:W-:Y:S05]  /*4410*/  UMOV UR28, UR36 ;  /* 0x00000024001c7c82 */ /* 0x000fea0008000000 */
[----:B------:R-:W-:Y:S01]  /*4420*/  IMAD.U32 R9, RZ, RZ, UR8 ;  /* 0x00000008ff097e24 */ /* 0x000fe2000f8e00ff */
[----:B------:R-:W-:Y:S01]  /*4430*/  UPRMT UR8, UR37, 0x654, UR25 ;  /* 0x0000065425087896 */ /* 0x000fe20008000019 */
[----:B------:R-:W-:Y:S03]  /*4440*/  IMAD.U32 R8, RZ, RZ, UR9 ;  /* 0x00000009ff087e24 */ /* 0x000fe6000f8e00ff */
[----:B------:R-:W-:Y:S02]  /*4450*/  @!P4 R2UR UR15, R9 ;  /* 0x00000000090fc2ca */ /* 0x000fe400000e0000 */
[----:B------:R-:W-:Y:S02]  /*4460*/  @!P4 R2UR UR14, R8 ;  /* 0x00000000080ec2ca */ /* 0x000fe400000e0000 */
[----:B------:R-:W-:Y:S05]  /*4470*/  @!P4 IADD3 R8, P0, PT, R30, 0x580, RZ ;  /* 0x000005801e08c810 */ /* 0x000fea0007f1e0ff */
[----:B------:R-:W-:Y:S06]  /*4480*/  @!P4 IMAD.X R2, RZ, RZ, R31, P0 ;  /* 0x000000ffff02c224 */ /* 0x000fec00000e061f */
[----:B------:R1:W-:Y:S01]  /*4490*/  @!UP1 UTMALDG.3D [UR24], [UR14], desc[UR10] ;  /* 0x00000a180e0095b4 */ /* 0x0003e20008011000 */
[----:B------:R1:W-:Y:S01]  /*44a0*/  @!P4 SYNCS.ARRIVE.TRANS64.RED.A0TR RZ, [UR7+0x70], R0 ;  /* 0x00007000ffffc9a7 */ /* 0x0003e20008300407 */
[----:B------:R-:W-:Y:S01]  /*44b0*/  SYNCS.ARRIVE.TRANS64.RED.A1T0 RZ, [UR8], RZ ;  /* 0x000000ffffff79a7 */ /* 0x000fe20008100408 */
[----:B------:R-:W2:Y:S02]  /*44c0*/  SYNCS.PHASECHK.TRANS64.TRYWAIT P2, [UR7+0x90], R14 ;  /* 0x0000900eff0075a7 */ /* 0x000ea40008041107 */
[----:B-12---:R-:W-:Y:S05]  /*44d0*/  @!P2 BRA `(.L_x_78) ;  /* 0x000000440030a947 */ /* 0x006fea0003800000 */
.L_x_163:
[----:B------:R-:W2:Y:S01]  /*44e0*/  LDC.64 R12, c[0x0][0xb18] ;  /* 0x0002c600ff0c7b82 */ /* 0x000ea20000000a00 */
[----:B------:R-:W-:Y:S01]  /*44f0*/  @!P4 R2UR UR8, R2 ;  /* 0x000000000208c2ca */ /* 0x000fe200000e0000 */
[----:B------:R-:W-:Y:S01]  /*4500*/  VOTEU.ALL UP1, P4 ;  /* 0x0000000000ff7886 */ /* 0x000fe20002020000 */
[----:B------:R-:W-:Y:S01]  /*4510*/  @!P4 R2UR UR9, R8 ;  /* 0x000000000809c2ca */ /* 0x000fe200000e0000 */
[----:B-1----:R-:W-:Y:S01]  /*4520*/  @!P4 IMAD.MOV.U32 R0, RZ, RZ, 0x2000 ;  /* 0x00002000ff00c424 */ /* 0x002fe200078e00ff */
[----:B------:R-:W-:Y:S03]  /*4530*/  UMOV UR10, 0x0 ;  /* 0x00000000000a7882 */ /* 0x000fe60000000000 */
[----:B------:R-:W1:Y:S01]  /*4540*/  @!P1 LDC R2, c[0x0][0xb0c] ;  /* 0x0002c300ff029b82 */ /* 0x000e620000000800 */
[----:B------:R-:W-:Y:S01]  /*4550*/  @!UP1 UIADD3 UR18, UPT, UPT, UR26, 0x20, URZ ;  /* 0x000000201a129890 */ /* 0x000fe2000fffe0ff */
[----:B------:R-:W-:Y:S01]  /*4560*/  @P3 SHF.R.U32.HI R26, RZ, 0x10, R21 ;  /* 0x00000010ff1a3819 */ /* 0x000fe20000011615 */
[----:B------:R-:W-:Y:S01]  /*4570*/  @!UP1 UIADD3 UR16, UPT, UPT, UR7, 0x2200, URZ ;  /* 0x0000220007109890 */ /* 0x000fe2000fffe0ff */
[----:B------:R-:W-:Y:S01]  /*4580*/  VIADD R28, R28, 0x1 ;  /* 0x000000011c1c7836 */ /* 0x000fe20000000000 */
[----:B------:R-:W-:Y:S01]  /*4590*/  VOTEU.ALL UP1, P4 ;  /* 0x0000000000ff7886 */ /* 0x000fe20002020000 */
[----:B------:R-:W-:Y:S01]  /*45a0*/  UMOV UR11, 0x10000000 ;  /* 0x10000000000b7882 */ /* 0x000fe20000000000 */
[----:B------:R-:W-:Y:S01]  /*45b0*/  UMOV UR19, UR27 ;  /* 0x0000001b00137c82 */ /* 0x000fe20008000000 */
[----:B------:R-:W-:Y:S01]  /*45c0*/  IMAD.U32 R9, RZ, RZ, UR8 ;  /* 0x00000008ff097e24 */ /* 0x000fe2000f8e00ff */
[----:B------:R-:W-:Y:S01]  /*45d0*/  UMOV UR20, UR36 ;  /* 0x0000002400147c82 */ /* 0x000fe20008000000 */
[----:B------:R-:W-:Y:S01]  /*45e0*/  IMAD.U32 R8, RZ, RZ, UR9 ;  /* 0x00000009ff087e24 */ /* 0x000fe2000f8e00ff */
[----:B------:R-:W-:Y:S02]  /*45f0*/  UPRMT UR8, UR37, 0x654, UR17 ;  /* 0x0000065425087896 */ /* 0x000fe40008000011 */
[----:B------:R-:W-:Y:S02]  /*4600*/  @!P4 R2UR UR15, R9 ;  /* 0x00000000090fc2ca */ /* 0x000fe400000e0000 */
[----:B------:R-:W-:Y:S02]  /*4610*/  @!P4 R2UR UR14, R8 ;  /* 0x00000000080ec2ca */ /* 0x000fe400000e0000 */
[----:B------:R-:W3:Y:S11]  /*4620*/  LDC.64 R8, c[0x0][0xb10] ;  /* 0x0002c400ff087b82 */ /* 0x000ef60000000a00 */
[----:B------:R1:W-:Y:S01]  /*4630*/  @!UP1 UTMALDG.3D [UR16], [UR14], desc[UR10] ;  /* 0x00000a100e0095b4 */ /* 0x0003e20008011000 */
[----:B------:R5:W-:Y:S01]  /*4640*/  @!P4 SYNCS.ARRIVE.TRANS64.RED.A0TR RZ, [UR7+0x78], R0 ;  /* 0x00007800ffffc9a7 */ /* 0x000be20008300407 */
[C---:B---3--:R-:W-:Y:S01]  /*4650*/  @!P1 IMAD.HI.U32 R8, R11.reuse, R8, RZ ;  /* 0x000000080b089227 */ /* 0x048fe200078e00ff */
[----:B--2---:R-:W-:Y:S02]  /*4660*/  @!P1 ISETP.NE.AND P0, PT, R12, 0x1, PT ;  /* 0x000000010c00980c */ /* 0x004fe40003f05270 */
[----:B-1----:R-:W-:Y:S01]  /*4670*/  @!P1 ISETP.NE.AND P2, PT, R2, 0x1, PT ;  /* 0x000000010200980c */ /* 0x002fe20003f45270 */
[----:B------:R-:W-:Y:S01]  /*4680*/  SYNCS.ARRIVE.TRANS64.RED.A1T0 RZ, [UR8], RZ ;  /* 0x000000ffffff79a7 */ /* 0x000fe20008100408 */
[C---:B------:R-:W-:Y:S01]  /*4690*/  @!P1 IMAD.HI.U32 R13, R10.reuse, R13, RZ ;  /* 0x0000000d0a0d9227 */ /* 0x040fe200078e00ff */
[----:B------:R-:W-:Y:S04]  /*46a0*/  @!P1 SHF.R.U32.HI R8, RZ, R9, R8 ;  /* 0x00000009ff089219 */ /* 0x000fe80000011608 */
[----:B------:R-:W-:Y:S01]  /*46b0*/  @!P1 SEL R8, R11, R8, !P2 ;  /* 0x000000080b089207 */ /* 0x000fe20005000000 */
[----:B------:R-:W1:Y:S01]  /*46c0*/  SYNCS.PHASECHK.TRANS64.TRYWAIT P5, [UR7+0x98], R14 ;  /* 0x0000980eff0075a7 */ /* 0x000e6200080a1107 */
[----:B-----5:R-:W2:Y:S02]  /*46d0*/  @!P1 LDC R0, c[0x0][0xb20] ;  /* 0x0002c800ff009b82 */ /* 0x020ea40000000800 */
[----:B--2---:R-:W-:Y:S04]  /*46e0*/  @!P1 SHF.R.U32.HI R0, RZ, R0, R13 ;  /* 0x00000000ff009219 */ /* 0x004fe8000001160d */
[----:B------:R-:W-:Y:S05]  /*46f0*/  @!P1 SEL R9, R10, R0, !P0 ;  /* 0x000000000a099207 */ /* 0x000fea0004000000 */
[----:B------:R-:W-:Y:S02]  /*4700*/  @!P1 IMAD.IADD R0, R9, 0x1, -R8 ;  /* 0x0000000109009824 */ /* 0x000fe400078e0a08 */
[----:B------:R-:W-:Y:S02]  /*4710*/  @!P1 IMAD.IADD R8, R8, 0x1, -R9 ;  /* 0x0000000108089824 */ /* 0x000fe400078e0a09 */
[----:B------:R-:W-:Y:S02]  /*4720*/  @!P1 IMAD R11, R0, R2, R11 ;  /* 0x00000002000b9224 */ /* 0x000fe400078e020b */
[----:B------:R-:W-:Y:S01]  /*4730*/  @!P1 IMAD R10, R8, R12, R10 ;  /* 0x0000000c080a9224 */ /* 0x000fe200078e020a */
[----:B-1----:R-:W-:Y:S06]  /*4740*/  @!P5 BRA `(.L_x_79) ;  /* 0x0000004000acd947 */ /* 0x002fec0003800000 */
.L_x_165:
[----:B------:R-:W-:Y:S01]  /*4750*/  @!P4 IADD3 R2, P0, PT, R30, 0x580, RZ ;  /* 0x000005801e02c810 */ /* 0x000fe20007f1e0ff */
[----:B------:R-:W-:Y:S01]  /*4760*/  VOTEU.ALL UP1, P4 ;  /* 0x0000000000ff7886 */ /* 0x000fe20002020000 */
[----:B------:R-:W-:Y:S01]  /*4770*/  UMOV UR18, 0x0 ;  /* 0x0000000000127882 */ /* 0x000fe20000000000 */
[----:B------:R-:W-:Y:S01]  /*4780*/  UMOV UR19, 0x10000000 ;  /* 0x1000000000137882 */ /* 0x000fe20000000000 */
[----:B------:R-:W-:Y:S01]  /*4790*/  @!P4 R2UR UR9, R2 ;  /* 0x000000000209c2ca */ /* 0x000fe200000e0000 */
[----:B-1----:R-:W-:Y:S01]  /*47a0*/  @!P4 IMAD.X R0, RZ, RZ, R31, P0 ;  /* 0x000000ffff00c224 */ /* 0x002fe200000e061f */
[----:B------:R-:W-:Y:S01]  /*47b0*/  @!UP1 UIADD3 UR10, UPT, UPT, UR26, 0x40, URZ ;  /* 0x000000401a0a9890 */ /* 0x000fe2000fffe0ff */
[----:B------:R-:W-:Y:S01]  /*47c0*/  ISETP.NE.AND P0, PT, R28, 0x2, PT ;  /* 0x000000021c00780c */ /* 0x000fe20003f05270 */
[----:B------:R-:W-:Y:S01]  /*47d0*/  UMOV UR11, UR27 ;  /* 0x0000001b000b7c82 */ /* 0x000fe20008000000 */
[----:B------:R-:W-:Y:S01]  /*47e0*/  UMOV UR12, UR36 ;  /* 0x00000024000c7c82 */ /* 0x000fe20008000000 */
[----:B------:R-:W-:Y:S01]  /*47f0*/  @!P4 R2UR UR8, R0 ;  /* 0x000000000008c2ca */ /* 0x000fe200000e0000 */
[----:B------:R-:W-:Y:S01]  /*4800*/  IMAD.IADD R14, R10, 0x1, R86 ;  /* 0x000000010a0e7824 */ /* 0x000fe200078e0256 */
[----:B------:R-:W-:Y:S01]  /*4810*/  @P3 R2UR UR36, R26 ;  /* 0x000000001a2432ca */ /* 0x000fe200000e0000 */
[----:B------:R-:W-:Y:S01]  /*4820*/  IMAD.IADD R15, R11, 0x1, R87 ;  /* 0x000000010b0f7824 */ /* 0x000fe200078e0257 */
[----:B------:R-:W-:Y:S02]  /*4830*/  SEL R0, RZ, 0x1, P0 ;  /* 0x00000001ff007807 */ /* 0x000fe40000000000 */
[----:B------:R-:W-:Y:S01]  /*4840*/  LOP3.LUT R29, R29, 0x1, RZ, 0x3c, !PT ;  /* 0x000000011d1d7812 */ /* 0x000fe200078e3cff */
[----:B------:R-:W-:Y:S01]  /*4850*/  IMAD.U32 R8, RZ, RZ, UR9 ;  /* 0x00000009ff087e24 */ /* 0x000fe2000f8e00ff */
[----:B------:R-:W-:Y:S01]  /*4860*/  @!UP1 UIADD3 UR9, UPT, UPT, UR7, 0x80, URZ ;  /* 0x0000008007099890 */ /* 0x000fe2000fffe0ff */
[----:B------:R-:W-:Y:S02]  /*4870*/  LOP3.LUT R27, R27, R0, RZ, 0x3c, !PT ;  /* 0x000000001b1b7212 */ /* 0x000fe400078e3cff */
[----:B------:R-:W-:Y:S02]  /*4880*/  SEL R28, R28, RZ, P0 ;  /* 0x000000ff1c1c7207 */ /* 0x000fe40000000000 */
[----:B------:R-:W-:Y:S01]  /*4890*/  IMAD.U32 R9, RZ, RZ, UR8 ;  /* 0x00000008ff097e24 */ /* 0x000fe2000f8e00ff */
[----:B------:R-:W-:Y:S01]  /*48a0*/  @!P4 R2UR UR14, R8 ;  /* 0x00000000080ec2ca */ /* 0x000fe200000e0000 */
[----:B------:R-:W-:Y:S01]  /*48b0*/  @!UP1 UIADD3 UR8, UPT, UPT, UR7, 0x4200, URZ ;  /* 0x0000420007089890 */ /* 0x000fe2000fffe0ff */
[----:B------:R-:W-:Y:S02]  /*48c0*/  VOTEU.ALL UP1, P4 ;  /* 0x0000000000ff7886 */ /* 0x000fe40002020000 */
[----:B------:R-:W-:Y:S11]  /*48d0*/  @!P4 R2UR UR15, R9 ;  /* 0x00000000090fc2ca */ /* 0x000ff600000e0000 */
[----:B------:R-:W-:Y:S02]  /*48e0*/  @!UPT UIADD3 URZ, UPT, UPT, URZ, URZ, URZ ;  /* 0x000000fffffff290 */ /* 0x000fe4000fffe0ff */
[----:B------:R2:W-:Y:S01]  /*48f0*/  @!UP1 UTMALDG.3D [UR8], [UR14], desc[UR18] ;  /* 0x000012080e0095b4 */ /* 0x0005e20008011000 */
[----:B------:R2:W-:Y:S01]  /*4900*/  @!P4 SYNCS.ARRIVE.TRANS64.RED.A0TR RZ, [UR7+0x80], R25 ;  /* 0x00008019ffffc9a7 */ /* 0x0005e20008300407 */
[----:B------:R-:W-:Y:S01]  /*4910*/  UPLOP3.LUT UP1, UPT, UPT, UPT, UPT, 0x80, 0x8 ;  /* 0x000000000008789c */ /* 0x000fe20003f2f070 */
[----:B------:R-:W-:Y:S01]  /*4920*/  SYNCS.ARRIVE.TRANS64.RED.A1T0 RZ, [UR13], RZ ;  /* 0x000000ffffff79a7 */ /* 0x000fe2000810040d */
[----:B------:R-:W-:Y:S09]  /*4930*/  @P3 BRA `(.L_x_80) ;  /* 0xfffffff000f83947 */ /* 0x000ff2000383ffff */
[----:B------:R-:W-:-:S04]  /*4940*/  SHF.L.U32 R2, R29, 0x1f, RZ ;  /* 0x0000001f1d027819 */ /* 0x000fc800000006ff */
[----:B------:R-:W1:Y:S02]  /*4950*/  SYNCS.PHASECHK.TRANS64.TRYWAIT P0, [UR7+0x88], R2 ;  /* 0x00008802ff0075a7 */ /* 0x000e640008001107 */
[----:B-1----:R-:W-:Y:S05]  /*4960*/  @!P0 BRA `(.L_x_81) ;  /* 0x00000040003c8947 */ /* 0x002fea0003800000 */
.L_x_167:
[----:B------:R-:W3:Y:S02]  /*4970*/  SYNCS.PHASECHK.TRANS64.TRYWAIT P0, [UR7+0x90], R2 ;  /* 0x00009002ff0075a7 */ /* 0x000ee40008001107 */
[----:B---3--:R-:W-:Y:S05]  /*4980*/  @!P0 BRA `(.L_x_82) ;  /* 0x00000040004c8947 */ /* 0x008fea0003800000 */
.L_x_169:
[----:B-1----:R-:W-:-:S07]  /*4990*/  MOV R0, UR7 ;  /* 0x0000000700007c02 */ /* 0x002fce0008000f00 */
.L_x_83:
[----:B-1----:R-:W-:-:S04]  /*49a0*/  SHF.L.U32 R2, R29, 0x1f, RZ ;  /* 0x0000001f1d027819 */ /* 0x002fc800000006ff */
[----:B------:R1:W3:Y:S03]  /*49b0*/  SYNCS.PHASECHK.TRANS64.TRYWAIT P0, [R0+URZ+0x98], R2 ;  /* 0x00009802000075a7 */ /* 0x0002e600080011ff */
[----:B---3--:R-:W-:Y:S05]  /*49c0*/  @!P0 NANOSLEEP.SYNCS 0x989680 ;  /* 0x009896800000895d */ /* 0x008fea0003900000 */
[----:B------:R-:W3:Y:S02]  /*49d0*/  @!P0 SYNCS.PHASECHK.TRANS64 P0, [R0+URZ+0x98], R2 ;  /* 0x00009802000085a7 */ /* 0x000ee400080010ff */
[----:B--23--:R-:W-:Y:S05]  /*49e0*/  @P0 EXIT ;  /* 0x000000000000094d */ /* 0x00cfea0003800000 */
[----:B------:R-:W-:Y:S05]  /*49f0*/  BRA `(.L_x_83) ;  /* 0xfffffffc00e87947 */ /* 0x000fea000383ffff */
.L_x_70:
[----:B------:R-:W-:-:S06]  /*4a00*/  UISETP.GE.AND UP1, UPT, UR8, 0x4, UPT ;  /* 0x000000040800788c */ /* 0x000fcc000bf26270 */
[----:B------:R-:W-:-:S13]  /*4a10*/  PLOP3.LUT P0, PT, PT, PT, UP1, 0x80, 0x8 ;  /* 0x000000000008781c */ /* 0x000fda0003f0f018 */
[----:B------:R-:W-:Y:S05]  /*4a20*/  @!P0 EXIT ;  /* 0x000000000000894d */ /* 0x000fea0003800000 */
[----:B------:R-:W-:Y:S01]  /*4a30*/  BAR.SYNC.DEFER_BLOCKING 0x6, 0xa0 ;  /* 0x0182800000007b1d */ /* 0x000fe20000010000 */
[C---:B------:R-:W-:Y:S01]  /*4a40*/  IMAD.SHL.U32 R2, R101.reuse, 0x20, RZ ;  /* 0x0000002065027824 */ /* 0x040fe200078e00ff */
[C---:B------:R-:W-:Y:S01]  /*4a50*/  SHF.L.U32 R36, R101.reuse, 0x10, RZ ;  /* 0x0000001065247819 */ /* 0x040fe200000006ff */
[C---:B------:R-:W-:Y:S01]  /*4a60*/  IMAD.SHL.U32 R100, R101.reuse, 0x4, RZ ;  /* 0x0000000465647824 */ /* 0x040fe200078e00ff */
[C---:B------:R-:W-:Y:S01]  /*4a70*/  LOP3.LUT R102, R101.reuse, 0x60, RZ, 0xc0, !PT ;  /* 0x0000006065667812 */ /* 0x040fe200078ec0ff */
[----:B------:R-:W-:Y:S01]  /*4a80*/  HFMA2 R97, -RZ, RZ, 0, 5.9604644775390625e-08 ;  /* 0x00000001ff617431 */ /* 0x000fe200000001ff */
[----:B------:R-:W-:Y:S02]  /*4a90*/  UMOV UR48, 0x400 ;  /* 0x0000040000307882 */ /* 0x000fe40000000000 */
[----:B------:R-:W1:Y:S01]  /*4aa0*/  LDC R91, c[0x0][0x370] ;  /* 0x0000dc00ff5b7b82 */ /* 0x000e620000000800 */
[----:B------:R-:W-:Y:S01]  /*4ab0*/  ULEA UR48, UR37, UR48, 0x18 ;  /* 0x0000003025307291 */ /* 0x000fe2000f8ec0ff */
[----:B------:R-:W-:Y:S01]  /*4ac0*/  LOP3.LUT R3, R2, 0xc0, RZ, 0xc0, !PT ;  /* 0x000000c002037812 */ /* 0x000fe200078ec0ff */
[----:B------:R-:W-:Y:S01]  /*4ad0*/  HFMA2 R95, -RZ, RZ, 0, 0 ;  /* 0x00000000ff5f7431 */ /* 0x000fe200000001ff */
[----:B------:R-:W-:Y:S01]  /*4ae0*/  LOP3.LUT R99, R101, 0x2, RZ, 0xc0, !PT ;  /* 0x0000000265637812 */ /* 0x000fe200078ec0ff */
[----:B------:R-:W-:Y:S01]  /*4af0*/  UIADD3 UR4, UPT, UPT, UR48, 0x200, URZ ;  /* 0x0000020030047890 */ /* 0x000fe2000fffe0ff */
[----:B------:R-:W-:Y:S01]  /*4b00*/  LOP3.LUT R100, R3, 0x18, R100, 0xf8, !PT ;  /* 0x0000001803647812 */ /* 0x000fe200078ef864 */
[----:B------:R-:W-:Y:S01]  /*4b10*/  IMAD.MOV.U32 R48, RZ, RZ, RZ ;  /* 0x000000ffff307224 */ /* 0x000fe200078e00ff */
[----:B------:R-:W2:Y:S01]  /*4b20*/  LDC R43, c[0x0][0xb0c] ;  /* 0x0002c300ff2b7b82 */ /* 0x000ea20000000800 */
[----:B------:R-:W-:Y:S01]  /*4b30*/  LOP3.LUT R36, R36, 0x600000, RZ, 0xc0, !PT ;  /* 0x0060000024247812 */ /* 0x000fe200078ec0ff */
[----:B------:R-:W-:Y:S01]  /*4b40*/  IMAD.MOV.U32 R105, RZ, RZ, RZ ;  /* 0x000000ffff697224 */ /* 0x000fe200078e00ff */
[----:B------:R-:W-:Y:S01]  /*4b50*/  LOP3.LUT R100, R100, 0xf20, R2, 0xf8, !PT ;  /* 0x00000f2064647812 */ /* 0x000fe200078ef802 */
[----:B------:R-:W-:Y:S01]  /*4b60*/  IMAD.U32 R93, RZ, RZ, UR4 ;  /* 0x00000004ff5d7e24 */ /* 0x000fe2000f8e00ff */
[----:B------:R-:W-:Y:S01]  /*4b70*/  LOP3.LUT R101, R101, 0x4, RZ, 0xc0, !PT ;  /* 0x0000000465657812 */ /* 0x000fe200078ec0ff */
[----:B------:R-:W4:Y:S01]  /*4b80*/  LDCU.64 UR52, c[0x0][0x348] ;  /* 0x00006900ff3477ac */ /* 0x000f220008000a00 */
[----:B------:R-:W-:Y:S01]  /*4b90*/  MOV R96, RZ ;  /* 0x000000ff00607202 */ /* 0x000fe20000000f00 */
[----:B------:R-:W1:Y:S01]  /*4ba0*/  LDC R89, c[0x0][0xb20] ;  /* 0x0002c800ff597b82 */ /* 0x000e620000000800 */
[----:B------:R-:W3:Y:S01]  /*4bb0*/  LDS R0, [UR48+0x160] ;  /* 0x00016030ff007984 */ /* 0x000ee20008000800 */
[----:B------:R-:W-:Y:S01]  /*4bc0*/  IMAD R100, R100, 0x2, R93 ;  /* 0x0000000264647824 */ /* 0x000fe200078e025d */
[----:B------:R-:W1:Y:S03]  /*4bd0*/  LDCU.64 UR38, c[0x0][0x888] ;  /* 0x00011100ff2677ac */ /* 0x000e660008000a00 */
[--C-:B------:R-:W-:Y:S01]  /*4be0*/  IMAD R99, R99, -0x10, R100.reuse ;  /* 0xfffffff063637824 */ /* 0x100fe200078e0264 */
[----:B------:R-:W1:Y:S01]  /*4bf0*/  LDCU.64 UR44, c[0x0][0x890] ;  /* 0x00011200ff2c77ac */ /* 0x000e620008000a00 */
[----:B------:R-:W1:Y:S01]  /*4c00*/  LDC R42, c[0x0][0xb30] ;  /* 0x0002cc00ff2a7b82 */ /* 0x000e620000000800 */
[----:B------:R-:W-:Y:S01]  /*4c10*/  IMAD R98, R101, -0x10, R100 ;  /* 0xfffffff065627824 */ /* 0x000fe200078e0264 */
[----:B------:R-:W-:Y:S01]  /*4c20*/  UMOV UR50, URZ ;  /* 0x000000ff00327c82 */ /* 0x000fe20008000000 */
[----:B------:R-:W-:-:S05]  /*4c30*/  UMOV UR49, URZ ;  /* 0x000000ff00317c82 */ /* 0x000fca0008000000 */
[----:B------:R-:W1:Y:S08]  /*4c40*/  LDC.64 R84, c[0x0][0xb10] ;  /* 0x0002c400ff547b82 */ /* 0x000e700000000a00 */
[----:B------:R-:W1:Y:S08]  /*4c50*/  LDC.64 R40, c[0x0][0xb18] ;  /* 0x0002c600ff287b82 */ /* 0x000e700000000a00 */
[----:B------:R-:W1:Y:S08]  /*4c60*/  LDC.64 R38, c[0x0][0xb28] ;  /* 0x0002ca00ff267b82 */ /* 0x000e700000000a00 */
[----:B------:R-:W1:Y:S01]  /*4c70*/  LDC.64 R82, c[0x0][0x8b0] ;  /* 0x00022c00ff527b82 */ /* 0x000e620000000a00 */
[----:B---3--:R-:W-:-:S07]  /*4c80*/  IMAD.IADD R36, R0, 0x1, R36 ;  /* 0x0000000100247824 */ /* 0x008fce00078e0224 */
[----:B------:R-:W3:Y:S08]  /*4c90*/  LDC.64 R80, c[0x0][0x8a8] ;  /* 0x00022a00ff507b82 */ /* 0x000ef00000000a00 */
[----:B--2-4-:R-:W1:Y:S02]  /*4ca0*/  LDC R90, c[0x0][0x374] ;  /* 0x0000dd00ff5a7b82 */ /* 0x014e640000000800 */
.L_x_120:
[----:B------:R-:W-:Y:S02]  /*4cb0*/  LEA R0, R105, UR48, 0x3 ;  /* 0x0000003069007c11 */ /* 0x000fe4000f8e18ff */
[----:B------:R-:W-:Y:S02]  /*4cc0*/  SHF.L.U32 R2, R95, 0x1f, RZ ;  /* 0x0000001f5f027819 */ /* 0x000fe400000006ff */
[----:B-1----:R-:W-:Y:S02]  /*4cd0*/  LEA R16, R105, UR48, 0x4 ;  /* 0x0000003069107c11 */ /* 0x002fe4000f8e20ff */
[----:B------:R-:W2:Y:S02]  /*4ce0*/  SYNCS.PHASECHK.TRANS64.TRYWAIT P0, [R0+URZ+0xb0], R2 ;  /* 0x0000b002000075a7 */ /* 0x000ea400080011ff */
[----:B--23--:R-:W-:Y:S05]  /*4cf0*/  @!P0 BRA `(.L_x_84) ;  /* 0x0000003c00888947 */ /* 0x00cfea0003800000 */
.L_x_170:
[----:B------:R-:W4:Y:S01]  /*4d00*/  LDC.64 R10, c[0x0][0xb10] ;  /* 0x0002c400ff0a7b82 */ /* 0x000f220000000a00 */
[----:B------:R-:W3:Y:S01]  /*4d10*/  LDS.128 R16, [R16+0x140] ;  /* 0x0001400010107984 */ /* 0x000ee20000000c00 */
[----:B-1----:R-:W-:Y:S01]  /*4d20*/  ISETP.NE.AND P1, PT, R42, 0x1, PT ;  /* 0x000000012a00780c */ /* 0x002fe20003f25270 */
[----:B--2---:R-:W-:Y:S01]  /*4d30*/  VIADD R0, R0, 0xc0 ;  /* 0x000000c000007836 */ /* 0x004fe20000000000 */
[----:B------:R-:W-:Y:S04]  /*4d40*/  ISETP.GE.AND P0, PT, R37, 0x1, PT ;  /* 0x000000012500780c */ /* 0x000fe80003f06270 */
[----:B------:R-:W1:Y:S01]  /*4d50*/  LDC.64 R8, c[0x0][0xb18] ;  /* 0x0002c600ff087b82 */ /* 0x000e620000000a00 */
[----:B------:R-:W-:Y:S01]  /*4d60*/  PRMT R0, RZ, 0x654, R0 ;  /* 0x00000654ff007816 */ /* 0x000fe20000000000 */
[----:B------:R-:W-:Y:S01]  /*4d70*/  @!PT LDS RZ, [RZ] ;  /* 0x00000000fffff984 */ /* 0x000fe20000000800 */
[----:B------:R-:W-:Y:S01]  /*4d80*/  @!PT LDS RZ, [RZ] ;  /* 0x00000000fffff984 */ /* 0x000fe20000000800 */
[----:B------:R-:W-:Y:S01]  /*4d90*/  @!PT LDS RZ, [RZ] ;  /* 0x00000000fffff984 */ /* 0x000fe20000000800 */
[----:B------:R-:W-:Y:S01]  /*4da0*/  @!PT LDS RZ, [RZ] ;  /* 0x00000000fffff984 */ /* 0x000fe20000000800 */
[----:B------:R2:W-:Y:S06]  /*4db0*/  MEMBAR.ALL.CTA ;  /* 0x0000000000007992 */ /* 0x0005ec0000008000 */
[----:B--2---:R-:W2:Y:S01]  /*4dc0*/  FENCE.VIEW.ASYNC.S ;  /* 0x00000000000073c6 */ /* 0x004ea20000000000 */
[----:B------:R-:W1:Y:S08]  /*4dd0*/  @!P1 LDC R12, c[0x0][0xb20] ;  /* 0x0002c800ff0c9b82 */ /* 0x000e700000000800 */
[----:B------:R-:W1:Y:S01]  /*4de0*/  @!P1 LDC R7, c[0x0][0xb0c] ;  /* 0x0002c300ff079b82 */ /* 0x000e620000000800 */
[----:B--2---:R2:W-:Y:S01]  /*4df0*/  SYNCS.ARRIVE.TRANS64.RED.A1T0 RZ, [R0+URZ], RZ ;  /* 0x000000ff00ff79a7 */ /* 0x0045e200081004ff */
[----:B---3--:R-:W-:Y:S04]  /*4e00*/  LOP3.LUT P4, RZ, R18, 0x1, RZ, 0xc0, !PT ;  /* 0x0000000112ff7812 */ /* 0x008fe8000788c0ff */
[----:B------:R-:W-:Y:S09]  /*4e10*/  P2R R103, PR, RZ, 0x10 ;  /* 0x00000010ff677803 */ /* 0x000ff20000000000 */
[----:B------:R-:W-:Y:S02]  /*4e20*/  @P4 MOV R45, R16 ;  /* 0x00000010002d4202 */ /* 0x000fe40000000f00 */
[----:B------:R-:W-:Y:S01]  /*4e30*/  @P4 LOP3.LUT R44, R17, 0xffff, RZ, 0xc0, !PT ;  /* 0x0000ffff112c4812 */ /* 0x000fe200078ec0ff */
[----:B--2-4-:R-:W-:Y:S06]  /*4e40*/  @!P0 BRA `(.L_x_85) ;  /* 0x0000000000a48947 */ /* 0x014fec0003800000 */
[----:B------:R-:W-:Y:S01]  /*4e50*/  IMAD.HI.U32 R0, R90, R41, RZ ;  /* 0x000000295a007227 */ /* 0x000fe200078e00ff */
[----:B------:R-:W-:Y:S02]  /*4e60*/  ISETP.NE.AND P0, PT, R40, 0x1, PT ;  /* 0x000000012800780c */ /* 0x000fe40003f05270 */
[----:B------:R-:W-:Y:S01]  /*4e70*/  ISETP.NE.AND P2, PT, R37, 0x1, PT ;  /* 0x000000012500780c */ /* 0x000fe20003f45270 */
[----:B------:R-:W-:Y:S01]  /*4e80*/  IMAD.HI.U32 R4, R91, R84, RZ ;  /* 0x000000545b047227 */ /* 0x000fe200078e00ff */
[----:B------:R-:W-:Y:S02]  /*4e90*/  SHF.R.U32.HI R0, RZ, R89, R0 ;  /* 0x00000059ff007219 */ /* 0x000fe40000011600 */
[----:B------:R-:W-:Y:S01]  /*4ea0*/  ISETP.NE.AND P3, PT, R43, 0x1, PT ;  /* 0x000000012b00780c */ /* 0x000fe20003f65270 */
[----:B------:R-:W-:Y:S01]  /*4eb0*/  IMAD.HI.U32 R6, R44, R41, RZ ;  /* 0x000000292c067227 */ /* 0x000fe200078e00ff */
[-C--:B------:R-:W-:Y:S02]  /*4ec0*/  SHF.R.U32.HI R4, RZ, R85.reuse, R4 ;  /* 0x00000055ff047219 */ /* 0x080fe40000011604 */
[----:B------:R-:W-:Y:S01]  /*4ed0*/  SEL R0, R90, R0, !P0 ;  /* 0x000000005a007207 */ /* 0x000fe20004000000 */
[----:B------:R-:W-:Y:S01]  /*4ee0*/  IMAD.HI.U32 R5, R45, R84, RZ ;  /* 0x000000542d057227 */ /* 0x000fe200078e00ff */
[----:B------:R-:W-:Y:S03]  /*4ef0*/  SEL R4, R91, R4, !P3 ;  /* 0x000000045b047207 */ /* 0x000fe60005800000 */
[-C--:B------:R-:W-:Y:S01]  /*4f00*/  IMAD.HI.U32 R3, R0, R38.reuse, RZ ;  /* 0x0000002600037227 */ /* 0x080fe200078e00ff */
[----:B------:R-:W-:Y:S03]  /*4f10*/  SHF.R.U32.HI R5, RZ, R85, R5 ;  /* 0x00000055ff057219 */ /* 0x000fe60000011605 */
[----:B------:R-:W-:Y:S01]  /*4f20*/  IMAD.HI.U32 R2, R4, R38, RZ ;  /* 0x0000002604027227 */ /* 0x000fe200078e00ff */
[----:B------:R-:W-:Y:S02]  /*4f30*/  @P2 SHF.R.U32.HI R0, RZ, R39, R3 ;  /* 0x00000027ff002219 */ /* 0x000fe40000011603 */
[----:B------:R-:W-:Y:S02]  /*4f40*/  SHF.R.U32.HI R3, RZ, R89, R6 ;  /* 0x00000059ff037219 */ /* 0x000fe40000011606 */
[----:B------:R-:W-:Y:S01]  /*4f50*/  @P2 SHF.R.U32.HI R4, RZ, R39, R2 ;  /* 0x00000027ff042219 */ /* 0x000fe20000011602 */
[----:B------:R-:W-:Y:S01]  /*4f60*/  IMAD R0, R37, R0, RZ ;  /* 0x0000000025007224 */ /* 0x000fe200078e02ff */
[----:B------:R-:W-:Y:S02]  /*4f70*/  SEL R3, R44, R3, !P0 ;  /* 0x000000032c037207 */ /* 0x000fe40004000000 */
[----:B------:R-:W-:Y:S01]  /*4f80*/  SEL R2, R45, R5, !P3 ;  /* 0x000000052d027207 */ /* 0x000fe20005800000 */
[----:B------:R-:W-:Y:S01]  /*4f90*/  IMAD R5, R37, R4, RZ ;  /* 0x0000000425057224 */ /* 0x000fe200078e02ff */
[C---:B------:R-:W-:Y:S01]  /*4fa0*/  ISETP.GE.AND P0, PT, R3.reuse, R0, PT ;  /* 0x000000000300720c */ /* 0x040fe20003f06270 */
[C---:B------:R-:W-:Y:S03]  /*4fb0*/  IMAD.HI.U32 R0, R3.reuse, R38, RZ ;  /* 0x0000002603007227 */ /* 0x040fe600078e00ff */
[C---:B------:R-:W-:Y:S02]  /*4fc0*/  ISETP.GE.OR P0, PT, R2.reuse, R5, P0 ;  /* 0x000000050200720c */ /* 0x040fe40000706670 */
[----:B------:R-:W-:Y:S04]  /*4fd0*/  SHF.R.U32.HI R0, RZ, R39, R0 ;  /* 0x00000027ff007219 */ /* 0x000fe80000011600 */
        /* <DEDUP_REMOVED lines=15> */
[----:B------:R-:W-:Y:S07]  /*50d0*/  IMAD R44, R3, R40, R44 ;  /* 0x00000028032c7224 */ /* 0x000fee00078e022c */
.L_x_85:
[----:B-1----:R-:W-:Y:S01]  /*50e0*/  @!P1 ISETP.NE.AND P0, PT, R8, 0x1, PT ;  /* 0x000000010800980c */ /* 0x002fe20003f05270 */
[----:B------:R-:W-:Y:S01]  /*50f0*/  @!P1 IMAD.HI.U32 R2, R44, R9, RZ ;  /* 0x000000092c029227 */ /* 0x000fe200078e00ff */
[----:B------:R-:W-:Y:S01]  /*5100*/  R2UR UR42, R15 ;  /* 0x000000000f2a72ca */ /* 0x000fe200000e0000 */
[----:B------:R-:W-:Y:S01]  /*5110*/  BSSY.RECONVERGENT B6, `(.L_x_86) ;  /* 0x0000031000067945 */ /* 0x000fe20003800200 */
[----:B------:R-:W-:Y:S01]  /*5120*/  R2UR UR41, R14 ;  /* 0x000000000e2972ca */ /* 0x000fe200000e0000 */
[----:B------:R-:W-:Y:S01]  /*5130*/  @!P1 IMAD.HI.U32 R0, R45, R10, RZ ;  /* 0x0000000a2d009227 */ /* 0x000fe200078e00ff */
[----:B------:R-:W-:Y:S02]  /*5140*/  @!P1 SHF.R.U32.HI R2, RZ, R12, R2 ;  /* 0x0000000cff029219 */ /* 0x000fe40000011602 */
[----:B------:R-:W-:Y:S01]  /*5150*/  @!P1 ISETP.NE.AND P2, PT, R7, 0x1, PT ;  /* 0x000000010700980c */ /* 0x000fe20003f45270 */
[----:B------:R-:W-:Y:S01]  /*5160*/  VIADD R105, R105, 0x1 ;  /* 0x0000000169697836 */ /* 0x000fe20000000000 */
[----:B------:R-:W-:Y:S02]  /*5170*/  @!P1 SEL R2, R44, R2, !P0 ;  /* 0x000000022c029207 */ /* 0x000fe40004000000 */
[----:B------:R-:W-:Y:S02]  /*5180*/  @!P1 SHF.R.U32.HI R0, RZ, R11, R0 ;  /* 0x0000000bff009219 */ /* 0x000fe40000011600 */
[----:B------:R-:W-:Y:S01]  /*5190*/  LOP3.LUT P0, RZ, R93, 0x1b0, RZ, 0xc0, !PT ;  /* 0x000001b05dff7812 */ /* 0x000fe2000780c0ff */
[----:B------:R-:W-:Y:S01]  /*51a0*/  USHF.L.U32 UR42, UR42, 0x7, URZ ;  /* 0x000000072a2a7899 */ /* 0x000fe200080006ff */
[----:B------:R-:W-:Y:S01]  /*51b0*/  @!P1 SEL R3, R45, R0, !P2 ;  /* 0x000000002d039207 */ /* 0x000fe20005000000 */
[----:B------:R-:W-:Y:S01]  /*51c0*/  UIMAD UR41, UR41, 0x60, URZ ;  /* 0x00000060292978a4 */ /* 0x000fe2000f8e02ff */
[----:B------:R-:W-:Y:S03]  /*51d0*/  @P4 SHF.R.U32.HI R94, RZ, 0x10, R17 ;  /* 0x00000010ff5e4819 */ /* 0x000fe60000011611 */
[----:B------:R-:W-:Y:S02]  /*51e0*/  @!P1 IMAD.IADD R0, R2, 0x1, -R3 ;  /* 0x0000000102009824 */ /* 0x000fe400078e0a03 */
[----:B------:R-:W-:Y:S02]  /*51f0*/  @!P1 IMAD.IADD R2, R3, 0x1, -R2 ;  /* 0x0000000103029824 */ /* 0x000fe400078e0a02 */
[----:B------:R-:W-:Y:S02]  /*5200*/  @!P1 IMAD R45, R0, R7, R45 ;  /* 0x00000007002d9224 */ /* 0x000fe400078e022d */
[----:B------:R-:W-:Y:S01]  /*5210*/  @!P1 IMAD R44, R2, R8, R44 ;  /* 0x00000008022c9224 */ /* 0x000fe200078e022c */
[----:B------:R-:W-:Y:S06]  /*5220*/  @!P0 BRA `(.L_x_87) ;  /* 0x00000000007c8947 */ /* 0x000fec0003800000 */
[----:B------:R-:W1:Y:S01]  /*5230*/  LDCU.64 UR8, c[0x4][0x80] ;  /* 0x01001000ff0877ac */ /* 0x000e620008000a00 */
[----:B------:R-:W-:Y:S01]  /*5240*/  MOV R2, 0x0 ;  /* 0x0000000000027802 */ /* 0x000fe20000000f00 */
[----:B------:R-:W-:Y:S02]  /*5250*/  HFMA2 R12, -RZ, RZ, 0, 5.9604644775390625e-08 ;  /* 0x00000001ff0c7431 */ /* 0x000fe400000001ff */
[----:B------:R-:W-:Y:S01]  /*5260*/  IMAD.MOV.U32 R8, RZ, RZ, 0x70 ;  /* 0x00000070ff087424 */ /* 0x000fe200078e00ff */
[----:B------:R2:W3:Y:S01]  /*5270*/  LDC.64 R14, c[0x4][R2] ;  /* 0x01000000020e7b82 */ /* 0x0004e20000000a00 */
[----:B------:R-:W4:Y:S01]  /*5280*/  LDCU.64 UR6, c[0x4][0x88] ;  /* 0x01001100ff0677ac */ /* 0x000f220008000a00 */
[----:B------:R-:W-:Y:S01]  /*5290*/  IMAD.MOV.U32 R13, RZ, RZ, RZ ;  /* 0x000000ffff0d7224 */ /* 0x000fe200078e00ff */
[----:B------:R-:W2:Y:S01]  /*52a0*/  LDCU.64 UR4, c[0x4][0x8] ;  /* 0x01000100ff0477ac */ /* 0x000ea20008000a00 */
[----:B-1----:R-:W-:Y:S01]  /*52b0*/  MOV R5, UR9 ;  /* 0x0000000900057c02 */ /* 0x002fe20008000f00 */
[----:B------:R-:W-:Y:S01]  /*52c0*/  IMAD.U32 R4, RZ, RZ, UR8 ;  /* 0x00000008ff047e24 */ /* 0x000fe2000f8e00ff */
[----:B----4-:R-:W-:Y:S01]  /*52d0*/  MOV R7, UR7 ;  /* 0x0000000700077c02 */ /* 0x010fe20008000f00 */
[----:B------:R-:W-:Y:S01]  /*52e0*/  IMAD.U32 R6, RZ, RZ, UR6 ;  /* 0x00000006ff067e24 */ /* 0x000fe2000f8e00ff */
[----:B--2---:R-:W-:Y:S01]  /*52f0*/  MOV R11, UR5 ;  /* 0x00000005000b7c02 */ /* 0x004fe20008000f00 */
[----:B------:R-:W-:Y:S02]  /*5300*/  IMAD.U32 R10, RZ, RZ, UR4 ;  /* 0x00000004ff0a7e24 */ /* 0x000fe4000f8e00ff */
[----:B------:R-:W-:Y:S07]  /*5310*/  LEPC R20, `(.L_x_88) ;  /* 0x000000001014794e */ /* 0x000fee0000000000 */
[----:B---3-5:R-:W-:Y:S05]  /*5320*/  CALL.ABS.NOINC R14 ;  /* 0x000000000e007343 */ /* 0x028fea0003c00000 */
.L_x_88:
[----:B------:R-:W1:Y:S01]  /*5330*/  LDCU.64 UR8, c[0x4][0x80] ;  /* 0x01001000ff0877ac */ /* 0x000e620008000a00 */
[----:B------:R-:W2:Y:S01]  /*5340*/  LDC.64 R2, c[0x4][R2] ;  /* 0x0100000002027b82 */ /* 0x000ea20000000a00 */
[----:B------:R-:W-:Y:S02]  /*5350*/  HFMA2 R12, -RZ, RZ, 0, 5.9604644775390625e-08 ;  /* 0x00000001ff0c7431 */ /* 0x000fe400000001ff */
[----:B------:R-:W-:Y:S02]  /*5360*/  IMAD.MOV.U32 R8, RZ, RZ, 0x70 ;  /* 0x00000070ff087424 */ /* 0x000fe400078e00ff */
[----:B------:R-:W-:Y:S01]  /*5370*/  IMAD.MOV.U32 R13, RZ, RZ, RZ ;  /* 0x000000ffff0d7224 */ /* 0x000fe200078e00ff */
[----:B------:R-:W3:Y:S01]  /*5380*/  LDCU.64 UR6, c[0x4][0x88] ;  /* 0x01001100ff0677ac */ /* 0x000ee20008000a00 */
[----:B------:R-:W4:Y:S01]  /*5390*/  LDCU.64 UR4, c[0x4][0x8] ;  /* 0x01000100ff0477ac */ /* 0x000f220008000a00 */
[----:B-1----:R-:W-:Y:S02]  /*53a0*/  MOV R4, UR8 ;  /* 0x0000000800047c02 */ /* 0x002fe40008000f00 */
[----:B------:R-:W-:Y:S02]  /*53b0*/  MOV R5, UR9 ;  /* 0x0000000900057c02 */ /* 0x000fe40008000f00 */
[----:B---3--:R-:W-:Y:S01]  /*53c0*/  MOV R7, UR7 ;  /* 0x0000000700077c02 */ /* 0x008fe20008000f00 */
[----:B------:R-:W-:Y:S01]  /*53d0*/  IMAD.U32 R6, RZ, RZ, UR6 ;  /* 0x00000006ff067e24 */ /* 0x000fe2000f8e00ff */
[----:B----4-:R-:W-:Y:S01]  /*53e0*/  MOV R11, UR5 ;  /* 0x00000005000b7c02 */ /* 0x010fe20008000f00 */
[----:B------:R-:W-:Y:S02]  /*53f0*/  IMAD.U32 R10, RZ, RZ, UR4 ;  /* 0x00000004ff0a7e24 */ /* 0x000fe4000f8e00ff */
[----:B------:R-:W-:Y:S07]  /*5400*/  LEPC R20, `(.L_x_87) ;  /* 0x000000001014794e */ /* 0x000fee0000000000 */
[----:B--2---:R-:W-:Y:S05]  /*5410*/  CALL.ABS.NOINC R2 ;  /* 0x0000000002007343 */ /* 0x004fea0003c00000 */
.L_x_87:
[----:B------:R-:W-:Y:S05]  /*5420*/  BSYNC.RECONVERGENT B6 ;  /* 0x0000000000067941 */ /* 0x000fea0003800200 */
.L_x_86:
[----:B------:R-:W-:Y:S01]  /*5430*/  ISETP.NE.U32.AND P4, PT, R82, RZ, PT ;  /* 0x000000ff5200720c */ /* 0x000fe20003f85070 */
[----:B------:R-:W-:Y:S01]  /*5440*/  UISETP.NE.AND UP2, UPT, UR51, URZ, UPT ;  /* 0x000000ff3300728c */ /* 0x000fe2000bf45270 */
[----:B------:R-:W-:Y:S01]  /*5450*/  ISETP.NE.U32.AND P2, PT, RZ, UR38, PT ;  /* 0x00000026ff007c0c */ /* 0x000fe2000bf45070 */
[----:B------:R-:W-:Y:S01]  /*5460*/  UISETP.NE.U32.AND UP1, UPT, UR44, URZ, UPT ;  /* 0x000000ff2c00728c */ /* 0x000fe2000bf25070 */
[----:B------:R-:W-:Y:S01]  /*5470*/  ISETP.NE.AND.EX P4, PT, R83, RZ, PT, P4 ;  /* 0x000000ff5300720c */ /* 0x000fe20003f85340 */
[----:B------:R-:W-:Y:S01]  /*5480*/  UPLOP3.LUT UP0, UPT, UPT, UPT, UPT, 0x40, 0x4 ;  /* 0x000000000004789c */ /* 0x000fe20003f0e870 */
[----:B------:R-:W-:Y:S01]  /*5490*/  ISETP.NE.AND.EX P2, PT, RZ, UR39, PT, P2 ;  /* 0x00000027ff007c0c */ /* 0x000fe2000bf45320 */
[----:B------:R-:W-:Y:S01]  /*54a0*/  UISETP.NE.AND.EX UP1, UPT, UR45, URZ, UPT, UP1 ;  /* 0x000000ff2d00728c */ /* 0x000fe2000bf25310 */
[----:B------:R-:W-:Y:S04]  /*54b0*/  PLOP3.LUT P1, PT, PT, PT, UP2, 0x80, 0x8 ;  /* 0x000000000008781c */ /* 0x000fe80003f2f028 */
[----:B------:R-:W-:Y:S06]  /*54c0*/  @UP2 UPLOP3.LUT UP0, UPT, UPT, UPT, UP1, 0x80, 0x8 ;  /* 0x000000000008289c */ /* 0x000fec0003f0f010 */
[----:B------:R-:W-:Y:S01]  /*54d0*/  PLOP3.LUT P0, PT, PT, PT, UP0, 0x80, 0x8 ;  /* 0x000000000008781c */ /* 0x000fe20003f0f008 */
[----:B------:R-:W-:Y:S01]  /*54e0*/  @!UPT UIADD3 URZ, UPT, UPT, URZ, URZ, URZ ;  /* 0x000000fffffff290 */ /* 0x000fe2000fffe0ff */
[----:B------:R-:W-:Y:S11]  /*54f0*/  BRA.U !UP1, `(.L_x_89) ;  /* 0x0000000109387547 */ /* 0x000ff6000b800000 */
[----:B------:R-:W-:Y:S01]  /*5500*/  UISETP.NE.U32.AND UP0, UPT, UR38, URZ, UPT ;  /* 0x000000ff2600728c */ /* 0x000fe2000bf05070 */
[----:B------:R-:W-:Y:S02]  /*5510*/  HFMA2 R0, -RZ, RZ, 0, 5.9604644775390625e-08 ;  /* 0x00000001ff007431 */ /* 0x000fe400000001ff */
[----:B------:R-:W-:Y:S01]  /*5520*/  IMAD.MOV.U32 R88, RZ, RZ, 0x1 ;  /* 0x00000001ff587424 */ /* 0x000fe200078e00ff */
[----:B------:R-:W-:Y:S06]  /*5530*/  UISETP.NE.AND.EX UP0, UPT, UR39, URZ, UPT, UP0 ;  /* 0x000000ff2700728c */ /* 0x000fec000bf05300 */
[----:B------:R-:W-:Y:S05]  /*5540*/  PLOP3.LUT P3, PT, PT, PT, UP0, 0x80, 0x8 ;  /* 0x000000000008781c */ /* 0x000fea0003f6f008 */
[----:B------:R-:W1:Y:S01]  /*5550*/  @UP0 LDCU.64 UR6, c[0x0][0x888] ;  /* 0x00011100ff0607ac */ /* 0x000e620008000a00 */
[----:B------:R-:W-:Y:S07]  /*5560*/  @UP0 UIMAD UR4, UR36, UR44, URZ ;  /* 0x0000002c240402a4 */ /* 0x000fee000f8e02ff */
[----:B------:R-:W-:Y:S01]  /*5570*/  @!P3 PRMT R88, R0, 0x7610, R88 ;  /* 0x000076100058b816 */ /* 0x000fe20000000058 */
[----:B-1----:R-:W-:Y:S03]  /*5580*/  @UP0 UIMAD.WIDE UR6, UR4, 0x4, UR6 ;  /* 0x00000004040608a5 */ /* 0x002fe6000f8e0206 */
[----:B------:R-:W1:Y:S03]  /*5590*/  @!UP0 LDCU UR4, c[0x0][0x880] ;  /* 0x00011000ff0487ac */ /* 0x000e660008000800 */
[----:B------:R-:W-:Y:S01]  /*55a0*/  IMAD.U32 R2, RZ, RZ, UR6 ;  /* 0x00000006ff027e24 */ /* 0x000fe2000f8e00ff */
[----:B------:R-:W-:Y:S05]  /*55b0*/  MOV R3, UR7 ;  /* 0x0000000700037c02 */ /* 0x000fea0008000f00 */
[----:B-----5:R2:W5:Y:S02]  /*55c0*/  @P3 LDG.E R49, desc[UR46][R2.64] ;  /* 0x0000002e02313981 */ /* 0x020564000c1e1900 */
[----:B-12---:R-:W-:Y:S02]  /*55d0*/  @!P3 IMAD.U32 R49, RZ, RZ, UR4 ;  /* 0x00000004ff31be24 */ /* 0x006fe4000f8e00ff */
.L_x_89:
[----:B------:R-:W-:Y:S05]  /*55e0*/  @!P4 BRA `(.L_x_90) ;  /* 0x000000000020c947 */ /* 0x000fea0003800000 */
[----:B------:R-:W-:Y:S04]  /*55f0*/  ISETP.NE.U32.AND P3, PT, R80, RZ, PT ;  /* 0x000000ff5000720c */ /* 0x000fe80003f65070 */
[----:B------:R-:W-:Y:S11]  /*5600*/  ISETP.NE.AND.EX P3, PT, R81, RZ, PT, P3 ;  /* 0x000000ff5100720c */ /* 0x000ff60003f65330 */
[----:B------:R-:W-:Y:S02]  /*5610*/  @!UPT UIADD3 URZ, UPT, UPT, URZ, URZ, URZ ;  /* 0x000000fffffff290 */ /* 0x000fe4000fffe0ff */
[----:B------:R-:W1:Y:S01]  /*5620*/  @P3 LDC.64 R2, c[0x0][0x8a8] ;  /* 0x00022a00ff023b82 */ /* 0x000e620000000a00 */
[----:B------:R-:W-:Y:S04]  /*5630*/  @P3 IMAD R0, R82, UR36, RZ ;  /* 0x0000002452003c24 */ /* 0x000fe8000f8e02ff */
[----:B-1----:R-:W-:Y:S05]  /*5640*/  @P3 IMAD.WIDE R2, R0, 0x4, R2 ;  /* 0x0000000400023825 */ /* 0x002fea00078e0202 */
[----:B-----5:R1:W5:Y:S02]  /*5650*/  @P3 LDG.E R46, desc[UR46][R2.64] ;  /* 0x0000002e022e3981 */ /* 0x020364000c1e1900 */
[----:B-1----:R-:W2:Y:S02]  /*5660*/  @!P3 LDC R46, c[0x0][0x8a0] ;  /* 0x00022800ff2ebb82 */ /* 0x002ea40000000800 */
.L_x_90:
[----:B-----5:R-:W-:Y:S01]  /*5670*/  FSETP.NEU.AND P3, PT, R49, RZ, PT ;  /* 0x000000ff3100720b */ /* 0x020fe20003f6d000 */
[----:B------:R-:W-:Y:S01]  /*5680*/  BSSY B1, `(.L_x_91) ;  /* 0x0000039000017945 */ /* 0x000fe20003800000 */
[----:B------:R-:W-:Y:S01]  /*5690*/  SEL R3, RZ, 0xffffffff, P2 ;  /* 0xffffffffff037807 */ /* 0x000fe20001000000 */
[----:B------:R-:W-:Y:S01]  /*56a0*/  IMAD.MOV.U32 R66, RZ, RZ, 0x1 ;  /* 0x00000001ff427424 */ /* 0x000fe200078e00ff */
[----:B------:R-:W-:Y:S01]  /*56b0*/  @P1 LOP3.LUT P2, RZ, R88, 0xff, RZ, 0xc0, !PT ;  /* 0x000000ff58ff1812 */ /* 0x000fe2000784c0ff */
[C---:B------:R-:W-:Y:S01]  /*56c0*/  IMAD R47, R48.reuse, 0x60, R36 ;  /* 0x00000060302f7824 */ /* 0x040fe200078e0224 */
[----:B------:R-:W-:Y:S01]  /*56d0*/  @P1 SEL R0, RZ, 0xffffffff, P3 ;  /* 0xffffffffff001807 */ /* 0x000fe20001800000 */
[----:B------:R-:W-:Y:S01]  /*56e0*/  IMAD R106, R101, -0x10, R99 ;  /* 0xfffffff0656a7824 */ /* 0x000fe200078e0263 */
[----:B------:R-:W-:Y:S01]  /*56f0*/  LOP3.LUT R97, R97, 0x1, RZ, 0x3c, !PT ;  /* 0x0000000161617812 */ /* 0x000fe200078e3cff */
[----:B------:R-:W-:Y:S01]  /*5700*/  IMAD.MOV.U32 R65, RZ, RZ, RZ ;  /* 0x000000ffff417224 */ /* 0x000fe200078e00ff */
[C---:B------:R-:W-:Y:S02]  /*5710*/  @P0 SEL R0, R3.reuse, R0, !P2 ;  /* 0x0000000003000207 */ /* 0x040fe40005000000 */
[----:B------:R-:W-:Y:S02]  /*5720*/  CS2R R78, SRZ ;  /* 0x00000000004e7805 */ /* 0x000fe4000001ff00 */
[----:B------:R-:W-:Y:S02]  /*5730*/  LEA R64, R48, UR48, 0x3 ;  /* 0x0000003030407c11 */ /* 0x000fe4000f8e18ff */
[----:B------:R-:W-:Y:S02]  /*5740*/  CS2R R76, SRZ ;  /* 0x00000000004c7805 */ /* 0x000fe4000001ff00 */
[----:B------:R-:W-:Y:S02]  /*5750*/  @P1 LOP3.LUT R0, R0, 0x1, RZ, 0xc0, !PT ;  /* 0x0000000100001812 */ /* 0x000fe400078ec0ff */
[----:B------:R-:W-:Y:S02]  /*5760*/  CS2R R70, SRZ ;  /* 0x0000000000467805 */ /* 0x000fe4000001ff00 */
[----:B------:R-:W-:Y:S02]  /*5770*/  PLOP3.LUT P2, PT, PT, PT, UP1, 0x80, 0x8 ;  /* 0x000000000008781c */ /* 0x000fe40003f4f018 */
[----:B------:R-:W-:Y:S02]  /*5780*/  CS2R R68, SRZ ;  /* 0x0000000000447805 */ /* 0x000fe4000001ff00 */
[----:B------:R-:W-:Y:S02]  /*5790*/  ISETP.NE.U32.OR P5, PT, R0, 0x1, !P1 ;  /* 0x000000010000780c */ /* 0x000fe40004fa5470 */
[----:B------:R-:W-:Y:S02]  /*57a0*/  CS2R R62, SRZ ;  /* 0x00000000003e7805 */ /* 0x000fe4000001ff00 */
[----:B------:R-:W-:Y:S02]  /*57b0*/  LOP3.LUT P4, R104, R88, 0xff, RZ, 0xc0, !PT ;  /* 0x000000ff58687812 */ /* 0x000fe4000788c0ff */
[----:B------:R-:W-:Y:S02]  /*57c0*/  CS2R R60, SRZ ;  /* 0x00000000003c7805 */ /* 0x000fe4000001ff00 */
[----:B------:R-:W-:Y:S02]  /*57d0*/  SEL R2, RZ, 0xffffffff, P3 ;  /* 0xffffffffff027807 */ /* 0x000fe40001800000 */
[----:B------:R-:W-:Y:S02]  /*57e0*/  CS2R R58, SRZ ;  /* 0x00000000003a7805 */ /* 0x000fe4000001ff00 */
[----:B------:R-:W-:Y:S02]  /*57f0*/  P2R R107, PR, RZ, 0x20 ;  /* 0x00000020ff6b7803 */ /* 0x000fe40000000000 */
[----:B------:R-:W-:Y:S02]  /*5800*/  CS2R R56, SRZ ;  /* 0x0000000000387805 */ /* 0x000fe4000001ff00 */
[----:B------:R-:W-:Y:S02]  /*5810*/  @P2 SEL R2, R3, R2, !P4 ;  /* 0x0000000203022207 */ /* 0x000fe40006000000 */
[----:B------:R-:W-:Y:S02]  /*5820*/  @P5 SHF.L.U32 R0, R97, 0x1f, RZ ;  /* 0x0000001f61005819 */ /* 0x000fe400000006ff */
[----:B------:R-:W-:Y:S02]  /*5830*/  LOP3.LUT R2, R2, 0x1, RZ, 0xc0, !PT ;  /* 0x0000000102027812 */ /* 0x000fe400078ec0ff */
[----:B------:R1:W3:Y:S02]  /*5840*/  @P5 SYNCS.PHASECHK.TRANS64.TRYWAIT P1, [UR48+0x70], R0 ;  /* 0x00007000ff0055a7 */ /* 0x0002e40008021130 */
[----:B------:R-:W-:Y:S04]  /*5850*/  ISETP.NE.U32.AND P2, PT, R2, 0x1, PT ;  /* 0x000000010200780c */ /* 0x000fe80003f45070 */
[----:B------:R-:W-:Y:S02]  /*5860*/  P2R R67, PR, RZ, 0x4 ;  /* 0x00000004ff437803 */ /* 0x000fe40000000000 */
[----:B-1----:R-:W-:Y:S04]  /*5870*/  SHF.L.U32 R0, R96, 0x1f, RZ ;  /* 0x0000001f60007819 */ /* 0x002fe800000006ff */
[----:B------:R1:W4:Y:S01]  /*5880*/  SYNCS.PHASECHK.TRANS64.TRYWAIT P0, [R64+URZ+0xd0], R0 ;  /* 0x0000d000400075a7 */ /* 0x00032200080011ff */
[----:B---3--:R-:W-:Y:S01]  /*5890*/  @P5 SEL R66, RZ, 0x1, !P1 ;  /* 0x00000001ff425807 */ /* 0x008fe20004800000 */
[----:B-1----:R-:W-:Y:S06]  /*58a0*/  @!P5 BRA `(.L_x_92) ;  /* 0x000000000058d947 */ /* 0x002fec0003800000 */
[----:B------:R-:W-:Y:S01]  /*58b0*/  IMAD.MOV.U32 R79, RZ, RZ, RZ ;  /* 0x000000ffff4f7224 */ /* 0x000fe200078e00ff */
[----:B------:R-:W-:Y:S01]  /*58c0*/  ISETP.NE.AND P1, PT, R66, RZ, PT ;  /* 0x000000ff4200720c */ /* 0x000fe20003f25270 */
[----:B------:R-:W-:Y:S01]  /*58d0*/  BSSY B0, `(.L_x_93) ;  /* 0x000000c000007945 */ /* 0x000fe20003800000 */
[----:B------:R-:W-:Y:S02]  /*58e0*/  CS2R R58, SRZ ;  /* 0x00000000003a7805 */ /* 0x000fe4000001ff00 */
[----:B------:R-:W-:Y:S02]  /*58f0*/  CS2R R56, SRZ ;  /* 0x0000000000387805 */ /* 0x000fe4000001ff00 */
[----:B------:R-:W-:Y:S02]  /*5900*/  CS2R R62, SRZ ;  /* 0x00000000003e7805 */ /* 0x000fe4000001ff00 */
[----:B------:R-:W-:Y:S02]  /*5910*/  CS2R R60, SRZ ;  /* 0x00000000003c7805 */ /* 0x000fe4000001ff00 */
[----:B------:R-:W-:Y:S02]  /*5920*/  CS2R R70, SRZ ;  /* 0x0000000000467805 */ /* 0x000fe4000001ff00 */
[----:B------:R-:W-:Y:S02]  /*5930*/  CS2R R68, SRZ ;  /* 0x0000000000447805 */ /* 0x000fe4000001ff00 */
[----:B------:R-:W-:Y:S01]  /*5940*/  CS2R R76, SRZ ;  /* 0x00000000004c7805 */ /* 0x000fe2000001ff00 */
[----:B------:R-:W-:Y:S06]  /*5950*/  @P1 BRA `(.L_x_94) ;  /* 0x00000000000c1947 */ /* 0x000fec0003800000 */
[----:B------:R-:W-:Y:S04]  /*5960*/  SHF.L.U32 R3, R97, 0x1f, RZ ;  /* 0x0000001f61037819 */ /* 0x000fe800000006ff */
[----:B------:R-:W1:Y:S02]  /*5970*/  SYNCS.PHASECHK.TRANS64.TRYWAIT P1, [UR48+0x70], R3 ;  /* 0x00007003ff0075a7 */ /* 0x000e640008021130 */
[----:B-1----:R-:W-:Y:S05]  /*5980*/  @!P1 BRA `(.L_x_95) ;  /* 0x0000003000789947 */ /* 0x002fea0003800000 */
.L_x_94:
[----:B------:R-:W-:Y:S05]  /*5990*/  BSYNC B0 ;  /* 0x0000000000007941 */ /* 0x000fea0003800000 */
.L_x_93:
[----:B------:R-:W-:Y:S01]  /*59a0*/  ISETP.NE.AND P1, PT, R67, RZ, PT ;  /* 0x000000ff4300720c */ /* 0x000fe20003f25270 */
[----:B------:R-:W-:Y:S11]  /*59b0*/  HFMA2 R65, -RZ, RZ, 0, 5.9604644775390625e-08 ;  /* 0x00000001ff417431 */ /* 0x000ff600000001ff */
[----:B------:R-:W-:Y:S01]  /*59c0*/  @!UPT UIADD3 URZ, UPT, UPT, URZ, URZ, URZ ;  /* 0x000000fffffff290 */ /* 0x000fe2000fffe0ff */
[----:B------:R3:W1:Y:S04]  /*59d0*/  @P1 LDS.128 R56, [R100] ;  /* 0x0000000064381984 */ /* 0x0006680000000c00 */
[----:B------:R3:W1:Y:S04]  /*59e0*/  @P1 LDS.128 R60, [R99+0x10] ;  /* 0x00001000633c1984 */ /* 0x0006680000000c00 */
[----:B------:R3:W1:Y:S04]  /*59f0*/  @P1 LDS.128 R68, [R98+0x20] ;  /* 0x0000200062441984 */ /* 0x0006680000000c00 */
[----:B------:R3:W1:Y:S02]  /*5a00*/  @P1 LDS.128 R76, [R106+0x30] ;  /* 0x000030006a4c1984 */ /* 0x0006640000000c00 */
.L_x_92:
[----:B------:R-:W-:Y:S05]  /*5a10*/  BSYNC B1 ;  /* 0x0000000000017941 */ /* 0x000fea0003800000 */
.L_x_91:
[----:B-1----:R-:W-:Y:S04]  /*5a20*/  SHF.R.U32.HI R2, RZ, 0x15, R47 ;  /* 0x00000015ff027819 */ /* 0x002fe8000001162f */
[----:B------:R-:W-:Y:S01]  /*5a30*/  LOP3.LUT P1, RZ, R2, 0x3, R92, 0x48, !PT ;  /* 0x0000000302ff7812 */ /* 0x000fe2000782485c */
[----:B------:R-:W-:Y:S01]  /*5a40*/  @!UPT UIADD3 URZ, UPT, UPT, URZ, URZ, URZ ;  /* 0x000000fffffff290 */ /* 0x000fe2000fffe0ff */
[----:B----4-:R-:W-:Y:S11]  /*5a50*/  @P0 BRA `(.L_x_96) ;  /* 0x0000000000080947 */ /* 0x010ff60003800000 */
[----:B------:R-:W1:Y:S02]  /*5a60*/  SYNCS.PHASECHK.TRANS64.TRYWAIT P0, [R64+URZ+0xd0], R0 ;  /* 0x0000d000400075a7 */ /* 0x000e6400080011ff */
[----:B-1----:R-:W-:Y:S05]  /*5a70*/  @!P0 BRA `(.L_x_97) ;  /* 0x0000003000548947 */ /* 0x002fea0003800000 */
.L_x_96:
[----:B------:R-:W-:Y:S05]  /*5a80*/  @!P1 BRA `(.L_x_98) ;  /* 0x0000000000409947 */ /* 0x000fea0003800000 */
[----:B------:R-:W4:Y:S01]  /*5a90*/  LDCU.64 UR8, c[0x4][0x70] ;  /* 0x01000e00ff0877ac */ /* 0x000f220008000a00 */
[----:B------:R-:W-:Y:S01]  /*5aa0*/  MOV R3, 0x0 ;  /* 0x0000000000037802 */ /* 0x000fe20000000f00 */
[----:B------:R-:W-:Y:S02]  /*5ab0*/  HFMA2 R12, -RZ, RZ, 0, 5.9604644775390625e-08 ;  /* 0x00000001ff0c7431 */ /* 0x000fe400000001ff */
[----:B------:R-:W-:Y:S02]  /*5ac0*/  IMAD.MOV.U32 R8, RZ, RZ, 0x192 ;  /* 0x00000192ff087424 */ /* 0x000fe400078e00ff */
[----:B------:R-:W-:Y:S01]  /*5ad0*/  IMAD.MOV.U32 R13, RZ, RZ, RZ ;  /* 0x000000ffff0d7224 */ /* 0x000fe200078e00ff */
[----:B------:R-:W5:Y:S01]  /*5ae0*/  LDCU.64 UR6, c[0x4][0x78] ;  /* 0x01000f00ff0677ac */ /* 0x000f620008000a00 */
[----:B------:R-:W1:Y:S01]  /*5af0*/  LDC.64 R2, c[0x4][R3] ;  /* 0x0100000003027b82 */ /* 0x000e620000000a00 */
[----:B------:R-:W2:Y:S01]  /*5b00*/  LDCU.64 UR4, c[0x4][0x10] ;  /* 0x01000200ff0477ac */ /* 0x000ea20008000a00 */
[----:B----4-:R-:W-:Y:S01]  /*5b10*/  MOV R5, UR9 ;  /* 0x0000000900057c02 */ /* 0x010fe20008000f00 */
[----:B------:R-:W-:Y:S01]  /*5b20*/  IMAD.U32 R4, RZ, RZ, UR8 ;  /* 0x00000008ff047e24 */ /* 0x000fe2000f8e00ff */
[----:B-----5:R-:W-:Y:S01]  /*5b30*/  MOV R7, UR7 ;  /* 0x0000000700077c02 */ /* 0x020fe20008000f00 */
[----:B------:R-:W-:Y:S01]  /*5b40*/  IMAD.U32 R6, RZ, RZ, UR6 ;  /* 0x00000006ff067e24 */ /* 0x000fe2000f8e00ff */
[----:B--2---:R-:W-:Y:S01]  /*5b50*/  MOV R11, UR5 ;  /* 0x00000005000b7c02 */ /* 0x004fe20008000f00 */
[----:B------:R-:W-:Y:S02]  /*5b60*/  IMAD.U32 R10, RZ, RZ, UR4 ;  /* 0x00000004ff0a7e24 */ /* 0x000fe4000f8e00ff */
[----:B------:R-:W-:Y:S07]  /*5b70*/  LEPC R20, `(.L_x_98) ;  /* 0x000000001014794e */ /* 0x000fee0000000000 */
[----:B-1-3--:R-:W-:Y:S05]  /*5b80*/  CALL.ABS.NOINC R2 ;  /* 0x0000000002007343 */ /* 0x00afea0003c00000 */
.L_x_98:
[----:B------:R-:W-:Y:S05]  /*5b90*/  WARPSYNC.ALL ;  /* 0x0000000000007948 */ /* 0x000fea0003800000 */
[----:B------:R-:W-:Y:S01]  /*5ba0*/  R2UR UR4, R47 ;  /* 0x000000002f0472ca */ /* 0x000fe200000e0000 */
[--C-:B------:R-:W-:Y:S01]  /*5bb0*/  HADD2.F32 R50, -RZ, R56.reuse.H0_H0 ;  /* 0x20000038ff327230 */ /* 0x100fe20000004100 */
[----:B------:R-:W-:Y:S01]  /*5bc0*/  ISETP.NE.AND P0, PT, R102, RZ, PT ;  /* 0x000000ff6600720c */ /* 0x000fe20003f05270 */
[----:B------:R-:W-:Y:S01]  /*5bd0*/  HADD2.F32 R51, -RZ, R56.H1_H1 ;  /* 0x30000038ff337230 */ /* 0x000fe20000004100 */
[----:B------:R-:W-:Y:S01]  /*5be0*/  BSSY.RECONVERGENT B0, `(.L_x_99) ;  /* 0x0000086000007945 */ /* 0x000fe20003800200 */
[--C-:B------:R-:W-:Y:S08]  /*5bf0*/  HADD2.F32 R52, -RZ, R57.reuse.H0_H0 ;  /* 0x20000039ff347230 */ /* 0x100ff00000004100 */
[----:B------:R-:W1:Y:S02]  /*5c00*/  LDTM.x32 R4, tmem[UR4] ;  /* 0x00000004000479ee */ /* 0x000e6400082c0000 */
[C---:B-12---:R-:W-:Y:S01]  /*5c10*/  FMUL R0, R46.reuse, R4 ;  /* 0x000000042e007220 */ /* 0x046fe20000400000 */
[C---:B------:R-:W-:Y:S01]  /*5c20*/  FMUL R2, R46.reuse, R5 ;  /* 0x000000052e027220 */ /* 0x040fe20000400000 */
[C---:B------:R-:W-:Y:S01]  /*5c30*/  FMUL R4, R46.reuse, R8 ;  /* 0x000000082e047220 */ /* 0x040fe20000400000 */
[C---:B------:R-:W-:Y:S01]  /*5c40*/  FMUL R3, R46.reuse, R6 ;  /* 0x000000062e037220 */ /* 0x040fe20000400000 */
[C---:B------:R-:W-:Y:S01]  /*5c50*/  FFMA R0, R49.reuse, R50, R0 ;  /* 0x0000003231007223 */ /* 0x040fe20000000000 */
[C---:B------:R-:W-:Y:S01]  /*5c60*/  FFMA R2, R49.reuse, R51, R2 ;  /* 0x0000003331027223 */ /* 0x040fe20000000002 */
[C---:B------:R-:W-:Y:S01]  /*5c70*/  FMUL R5, R46.reuse, R9 ;  /* 0x000000092e057220 */ /* 0x040fe20000400000 */
        /* <DEDUP_REMOVED lines=16> */
[----:B------:R-:W-:Y:S02]  /*5d80*/  HADD2.F32 R32, -RZ, R57.H1_H1 ;  /* 0x30000039ff207230 */ /* 0x000fe40000004100 */
[C---:B------:R-:W-:Y:S01]  /*5d90*/  FMUL R26, R46.reuse, R30 ;  /* 0x0000001e2e1a7220 */ /* 0x040fe20000400000 */
[C---:B------:R-:W-:Y:S01]  /*5da0*/  FMUL R29, R46.reuse, R33 ;  /* 0x000000212e1d7220 */ /* 0x040fe20000400000 */
[--C-:B------:R-:W-:Y:S02]  /*5db0*/  HADD2.F32 R33, -RZ, R58.reuse.H0_H0 ;  /* 0x2000003aff217230 */ /* 0x100fe40000004100 */
[C---:B------:R-:W-:Y:S01]  /*5dc0*/  FFMA R3, R49.reuse, R52, R3 ;  /* 0x0000003431037223 */ /* 0x040fe20000000003 */
[C---:B------:R-:W-:Y:S01]  /*5dd0*/  FMUL R7, R46.reuse, R7 ;  /* 0x000000072e077220 */ /* 0x040fe20000400000 */
[----:B------:R-:W-:Y:S01]  /*5de0*/  FMUL R30, R46, R34 ;  /* 0x000000222e1e7220 */ /* 0x000fe20000400000 */
[----:B------:R-:W-:Y:S01]  /*5df0*/  HADD2.F32 R34, -RZ, R58.H1_H1 ;  /* 0x3000003aff227230 */ /* 0x000fe20000004100 */
[----:B------:R-:W-:Y:S01]  /*5e00*/  F2FP.F16.F32.PACK_AB R52, R2, R0 ;  /* 0x000000000234723e */ /* 0x000fe200000000ff */
[--C-:B------:R-:W-:Y:S02]  /*5e10*/  HADD2.F32 R0, -RZ, R59.reuse.H0_H0 ;  /* 0x2000003bff007230 */ /* 0x100fe40000004100 */
[C---:B------:R-:W-:Y:S01]  /*5e20*/  FFMA R7, R49.reuse, R32, R7 ;  /* 0x0000002031077223 */ /* 0x040fe20000000007 */
[----:B------:R-:W-:Y:S02]  /*5e30*/  HADD2.F32 R2, -RZ, R59.H1_H1 ;  /* 0x3000003bff027230 */ /* 0x000fe40000004100 */
[C---:B------:R-:W-:Y:S01]  /*5e40*/  FFMA R4, R49.reuse, R33, R4 ;  /* 0x0000002131047223 */ /* 0x040fe20000000004 */
[C---:B------:R-:W-:Y:S01]  /*5e50*/  FFMA R5, R49.reuse, R34, R5 ;  /* 0x0000002231057223 */ /* 0x040fe20000000005 */
[----:B------:R-:W-:Y:S01]  /*5e60*/  FFMA R6, R49, R0, R6 ;  /* 0x0000000031067223 */ /* 0x000fe20000000006 */
[--C-:B------:R-:W-:Y:S02]  /*5e70*/  HADD2.F32 R0, -RZ, R60.reuse.H0_H0 ;  /* 0x2000003cff007230 */ /* 0x100fe40000004100 */
[C---:B------:R-:W-:Y:S01]  /*5e80*/  FMUL R11, R46.reuse, R11 ;  /* 0x0000000b2e0b7220 */ /* 0x040fe20000400000 */
[----:B------:R-:W-:Y:S01]  /*5e90*/  F2FP.F16.F32.PACK_AB R53, R7, R3 ;  /* 0x000000030735723e */ /* 0x000fe200000000ff */
[--C-:B------:R-:W-:Y:S02]  /*5ea0*/  HADD2.F32 R3, -RZ, R61.reuse.H0_H0 ;  /* 0x2000003dff037230 */ /* 0x100fe40000004100 */
[C---:B------:R-:W-:Y:S01]  /*5eb0*/  FMUL R15, R46.reuse, R15 ;  /* 0x0000000f2e0f7220 */ /* 0x040fe20000400000 */
[C---:B------:R-:W-:Y:S01]  /*5ec0*/  FFMA R11, R49.reuse, R2, R11 ;  /* 0x00000002310b7223 */ /* 0x040fe2000000000b */
[----:B------:R-:W-:Y:S02]  /*5ed0*/  HADD2.F32 R2, -RZ, R60.H1_H1 ;  /* 0x3000003cff027230 */ /* 0x000fe40000004100 */
[C---:B------:R-:W-:Y:S01]  /*5ee0*/  FFMA R8, R49.reuse, R0, R8 ;  /* 0x0000000031087223 */ /* 0x040fe20000000008 */
[----:B------:R-:W-:Y:S02]  /*5ef0*/  HADD2.F32 R0, -RZ, R61.H1_H1 ;  /* 0x3000003dff007230 */ /* 0x000fe40000004100 */
[C---:B------:R-:W-:Y:S01]  /*5f00*/  FMUL R19, R46.reuse, R19 ;  /* 0x000000132e137220 */ /* 0x040fe20000400000 */
[C---:B------:R-:W-:Y:S01]  /*5f10*/  FMUL R23, R46.reuse, R23 ;  /* 0x000000172e177220 */ /* 0x040fe20000400000 */
[C---:B------:R-:W-:Y:S01]  /*5f20*/  FFMA R9, R49.reuse, R2, R9 ;  /* 0x0000000231097223 */ /* 0x040fe20000000009 */
[C---:B------:R-:W-:Y:S01]  /*5f30*/  FFMA R10, R49.reuse, R3, R10 ;  /* 0x00000003310a7223 */ /* 0x040fe2000000000a */
[----:B------:R-:W-:Y:S01]  /*5f40*/  FFMA R15, R49, R0, R15 ;  /* 0x00000000310f7223 */ /* 0x000fe2000000000f */
[--C-:B------:R-:W-:Y:S02]  /*5f50*/  HADD2.F32 R2, -RZ, R62.reuse.H0_H0 ;  /* 0x2000003eff027230 */ /* 0x100fe40000004100 */
[C---:B------:R-:W-:Y:S01]  /*5f60*/  FMUL R27, R46.reuse, R27 ;  /* 0x0000001b2e1b7220 */ /* 0x040fe20000400000 */
[----:B------:R-:W-:Y:S01]  /*5f70*/  HADD2.F32 R0, -RZ, R62.H1_H1 ;  /* 0x3000003eff007230 */ /* 0x000fe20000004100 */
[----:B------:R-:W-:Y:S01]  /*5f80*/  F2FP.F16.F32.PACK_AB R54, R5, R4 ;  /* 0x000000040536723e */ /* 0x000fe200000000ff */
[--C-:B------:R-:W-:Y:S02]  /*5f90*/  HADD2.F32 R3, -RZ, R63.reuse.H0_H0 ;  /* 0x2000003fff037230 */ /* 0x100fe40000004100 */
[C---:B------:R-:W-:Y:S01]  /*5fa0*/  FFMA R12, R49.reuse, R2, R12 ;  /* 0x00000002310c7223 */ /* 0x040fe2000000000c */
[--C-:B------:R-:W-:Y:S02]  /*5fb0*/  HADD2.F32 R2, -RZ, R68.reuse.H0_H0 ;  /* 0x20000044ff027230 */ /* 0x100fe40000004100 */
[C---:B------:R-:W-:Y:S01]  /*5fc0*/  FFMA R13, R49.reuse, R0, R13 ;  /* 0x00000000310d7223 */ /* 0x040fe2000000000d */
[----:B------:R-:W-:Y:S02]  /*5fd0*/  HADD2.F32 R0, -RZ, R63.H1_H1 ;  /* 0x3000003fff007230 */ /* 0x000fe40000004100 */
[----:B------:R-:W-:Y:S01]  /*5fe0*/  FFMA R14, R49, R3, R14 ;  /* 0x00000003310e7223 */ /* 0x000fe2000000000e */
[----:B------:R-:W-:Y:S01]  /*5ff0*/  HADD2.F32 R3, -RZ, R68.H1_H1 ;  /* 0x30000044ff037230 */ /* 0x000fe20000004100 */
[----:B------:R-:W-:Y:S01]  /*6000*/  F2FP.F16.F32.PACK_AB R55, R11, R6 ;  /* 0x000000060b37723e */ /* 0x000fe200000000ff */
[C---:B------:R-:W-:Y:S01]  /*6010*/  FMUL R31, R46.reuse, R31 ;  /* 0x0000001f2e1f7220 */ /* 0x040fe20000400000 */
[C---:B------:R-:W-:Y:S01]  /*6020*/  FFMA R19, R49.reuse, R0, R19 ;  /* 0x0000000031137223 */ /* 0x040fe20000000013 */
[--C-:B------:R-:W-:Y:S02]  /*6030*/  HADD2.F32 R0, -RZ, R69.reuse.H0_H0 ;  /* 0x20000045ff007230 */ /* 0x100fe40000004100 */
[C---:B------:R-:W-:Y:S01]  /*6040*/  FFMA R16, R49.reuse, R2, R16 ;  /* 0x0000000231107223 */ /* 0x040fe20000000010 */
[----:B------:R1:W-:Y:S01]  /*6050*/  STS.128 [R100], R52 ;  /* 0x0000003464007388 */ /* 0x0003e20000000c00 */
[C---:B------:R-:W-:Y:S01]  /*6060*/  FFMA R17, R49.reuse, R3, R17 ;  /* 0x0000000331117223 */ /* 0x040fe20000000011 */
[----:B------:R-:W-:Y:S02]  /*6070*/  HADD2.F32 R2, -RZ, R69.H1_H1 ;  /* 0x30000045ff027230 */ /* 0x000fe40000004100 */
[----:B------:R-:W-:Y:S01]  /*6080*/  FFMA R18, R49, R0, R18 ;  /* 0x0000000031127223 */ /* 0x000fe20000000012 */
[--C-:B------:R-:W-:Y:S01]  /*6090*/  HADD2.F32 R0, -RZ, R70.reuse.H0_H0 ;  /* 0x20000046ff007230 */ /* 0x100fe20000004100 */
[----:B------:R-:W-:Y:S01]  /*60a0*/  F2FP.F16.F32.PACK_AB R8, R9, R8 ;  /* 0x000000080908723e */ /* 0x000fe200000000ff */
[--C-:B------:R-:W-:Y:S02]  /*60b0*/  HADD2.F32 R3, -RZ, R71.reuse.H0_H0 ;  /* 0x20000047ff037230 */ /* 0x100fe40000004100 */
[C---:B------:R-:W-:Y:S01]  /*60c0*/  FFMA R23, R49.reuse, R2, R23 ;  /* 0x0000000231177223 */ /* 0x040fe20000000017 */
[----:B------:R-:W-:Y:S02]  /*60d0*/  HADD2.F32 R2, -RZ, R70.H1_H1 ;  /* 0x30000046ff027230 */ /* 0x000fe40000004100 */
[----:B------:R-:W-:Y:S01]  /*60e0*/  FFMA R20, R49, R0, R20 ;  /* 0x0000000031147223 */ /* 0x000fe20000000014 */
[----:B------:R-:W-:Y:S01]  /*60f0*/  HADD2.F32 R0, -RZ, R71.H1_H1 ;  /* 0x30000047ff007230 */ /* 0x000fe20000004100 */
[----:B------:R-:W-:Y:S01]  /*6100*/  F2FP.F16.F32.PACK_AB R9, R15, R10 ;  /* 0x0000000a0f09723e */ /* 0x000fe200000000ff */
[----:B------:R-:W-:Y:S02]  /*6110*/  HADD2.F32 R4, -RZ, R79.H0_H0 ;  /* 0x2000004fff047230 */ /* 0x000fe40000004100 */
[C---:B------:R-:W-:Y:S01]  /*6120*/  FFMA R21, R49.reuse, R2, R21 ;  /* 0x0000000231157223 */ /* 0x040fe20000000015 */
[C---:B------:R-:W-:Y:S01]  /*6130*/  FFMA R22, R49.reuse, R3, R22 ;  /* 0x0000000331167223 */ /* 0x040fe20000000016 */
[----:B------:R-:W-:Y:S01]  /*6140*/  FFMA R27, R49, R0, R27 ;  /* 0x00000000311b7223 */ /* 0x000fe2000000001b */
[--C-:B------:R-:W-:Y:S01]  /*6150*/  HADD2.F32 R2, -RZ, R76.reuse.H0_H0 ;  /* 0x2000004cff027230 */ /* 0x100fe20000004100 */
[----:B------:R-:W-:Y:S01]  /*6160*/  F2FP.F16.F32.PACK_AB R10, R13, R12 ;  /* 0x0000000c0d0a723e */ /* 0x000fe200000000ff */
[----:B------:R-:W-:Y:S01]  /*6170*/  HADD2.F32 R0, -RZ, R76.H1_H1 ;  /* 0x3000004cff007230 */ /* 0x000fe20000004100 */
[----:B------:R-:W-:Y:S01]  /*6180*/  F2FP.F16.F32.PACK_AB R11, R19, R14 ;  /* 0x0000000e130b723e */ /* 0x000fe200000000ff */
[--C-:B------:R-:W-:Y:S02]  /*6190*/  HADD2.F32 R3, -RZ, R77.reuse.H0_H0 ;  /* 0x2000004dff037230 */ /* 0x100fe40000004100 */
[C---:B------:R-:W-:Y:S01]  /*61a0*/  FFMA R24, R49.reuse, R2, R24 ;  /* 0x0000000231187223 */ /* 0x040fe20000000018 */
[--C-:B------:R-:W-:Y:S02]  /*61b0*/  HADD2.F32 R2, -RZ, R78.reuse.H0_H0 ;  /* 0x2000004eff027230 */ /* 0x100fe40000004100 */
[C---:B------:R-:W-:Y:S01]  /*61c0*/  FFMA R25, R49.reuse, R0, R25 ;  /* 0x0000000031197223 */ /* 0x040fe20000000019 */
[----:B------:R1:W-:Y:S01]  /*61d0*/  STS.128 [R99+0x10], R8 ;  /* 0x0000100863007388 */ /* 0x0003e20000000c00 */
[----:B------:R-:W-:Y:S02]  /*61e0*/  HADD2.F32 R0, -RZ, R77.H1_H1 ;  /* 0x3000004dff007230 */ /* 0x000fe40000004100 */
[----:B------:R-:W-:Y:S01]  /*61f0*/  FFMA R26, R49, R3, R26 ;  /* 0x00000003311a7223 */ /* 0x000fe2000000001a */
[----:B------:R-:W-:Y:S01]  /*6200*/  HADD2.F32 R3, -RZ, R78.H1_H1 ;  /* 0x3000004eff037230 */ /* 0x000fe20000004100 */
[----:B------:R-:W-:Y:S01]  /*6210*/  F2FP.F16.F32.PACK_AB R16, R17, R16 ;  /* 0x000000101110723e */ /* 0x000fe200000000ff */
[----:B------:R-:W-:Y:S01]  /*6220*/  HADD2.F32 R5, -RZ, R79.H1_H1 ;  /* 0x3000004fff057230 */ /* 0x000fe20000004100 */
[----:B------:R-:W-:Y:S01]  /*6230*/  F2FP.F16.F32.PACK_AB R17, R23, R18 ;  /* 0x000000121711723e */ /* 0x000fe200000000ff */
[----:B------:R-:W-:Y:S01]  /*6240*/  FFMA R31, R49, R0, R31 ;  /* 0x00000000311f7223 */ /* 0x000fe2000000001f */
[----:B------:R-:W-:Y:S01]  /*6250*/  FMUL R35, R46, R35 ;  /* 0x000000232e237220 */ /* 0x000fe20000400000 */
[----:B------:R-:W-:Y:S01]  /*6260*/  F2FP.F16.F32.PACK_AB R18, R21, R20 ;  /* 0x000000141512723e */ /* 0x000fe200000000ff */
[----:B------:R-:W-:Y:S01]  /*6270*/  FFMA R28, R49, R2, R28 ;  /* 0x00000002311c7223 */ /* 0x000fe2000000001c */
[----:B------:R-:W-:Y:S01]  /*6280*/  F2FP.F16.F32.PACK_AB R19, R27, R22 ;  /* 0x000000161b13723e */ /* 0x000fe200000000ff */
[C---:B------:R-:W-:Y:S01]  /*6290*/  FFMA R29, R49.reuse, R3, R29 ;  /* 0x00000003311d7223 */ /* 0x040fe2000000001d */
[C---:B------:R-:W-:Y:S01]  /*62a0*/  FFMA R30, R49.reuse, R4, R30 ;  /* 0x00000004311e7223 */ /* 0x040fe2000000001e */
[----:B------:R-:W-:Y:S01]  /*62b0*/  FFMA R35, R49, R5, R35 ;  /* 0x0000000531237223 */ /* 0x000fe20000000023 */
[----:B------:R-:W-:Y:S01]  /*62c0*/  F2FP.F16.F32.PACK_AB R24, R25, R24 ;  /* 0x000000181918723e */ /* 0x000fe200000000ff */
[----:B------:R1:W-:Y:S01]  /*62d0*/  STS.128 [R98+0x20], R16 ;  /* 0x0000201062007388 */ /* 0x0003e20000000c00 */
[----:B------:R-:W-:Y:S02]  /*62e0*/  F2FP.F16.F32.PACK_AB R25, R31, R26 ;  /* 0x0000001a1f19723e */ /* 0x000fe400000000ff */
[----:B------:R-:W-:Y:S02]  /*62f0*/  F2FP.F16.F32.PACK_AB R26, R29, R28 ;  /* 0x0000001c1d1a723e */ /* 0x000fe400000000ff */
[----:B------:R-:W-:Y:S05]  /*6300*/  F2FP.F16.F32.PACK_AB R27, R35, R30 ;  /* 0x0000001e231b723e */ /* 0x000fea00000000ff */
[----:B------:R1:W-:Y:S01]  /*6310*/  STS.128 [R106+0x30], R24 ;  /* 0x000030186a007388 */ /* 0x0003e20000000c00 */
[----:B------:R-:W-:Y:S01]  /*6320*/  @!PT LDS RZ, [RZ] ;  /* 0x00000000fffff984 */ /* 0x000fe20000000800 */
[----:B------:R-:W-:Y:S01]  /*6330*/  @!PT LDS RZ, [RZ] ;  /* 0x00000000fffff984 */ /* 0x000fe20000000800 */
[----:B------:R-:W-:Y:S01]  /*6340*/  @!PT LDS RZ, [RZ] ;  /* 0x00000000fffff984 */ /* 0x000fe20000000800 */
[----:B------:R-:W-:Y:S01]  /*6350*/  @!PT LDS RZ, [RZ] ;  /* 0x00000000fffff984 */ /* 0x000fe20000000800 */
[----:B------:R2:W-:Y:S07]  /*6360*/  MEMBAR.ALL.CTA ;  /* 0x0000000000007992 */ /* 0x0005ee0000008000 */
[----:B--2---:R-:W2:Y:S02]  /*6370*/  FENCE.VIEW.ASYNC.S ;  /* 0x00000000000073c6 */ /* 0x004ea40000000000 */
[----:B--2---:R-:W-:Y:S06]  /*6380*/  BAR.SYNC.DEFER_BLOCKING 0x1, 0x80 ;  /* 0x0042000000007b1d */ /* 0x004fec0000010000 */
[----:B------:R-:W-:Y:S05]  /*6390*/  @P0 BRA `(.L_x_100) ;  /* 0x0000000000280947 */ /* 0x000fea0003800000 */
[----:B------:R-:W-:Y:S02]  /*63a0*/  UIADD3 UR4, UPT, UPT, UR48, 0x200, URZ ;  /* 0x0000020030047890 */ /* 0x000fe4000fffe0ff */
[----:B------:R-:W-:Y:S01]  /*63b0*/  UIADD3 UR6, UP0, UPT, UR52, 0x680, URZ ;  /* 0x0000068034067890 */ /* 0x000fe2000ff1e0ff */
[----:B------:R-:W-:Y:S03]  /*63c0*/  UMOV UR43, UR36 ;  /* 0x00000024002b7c82 */ /* 0x000fe60008000000 */
[----:B------:R-:W-:Y:S01]  /*63d0*/  MOV R93, UR4 ;  /* 0x00000004005d7c02 */ /* 0x000fe20008000f00 */
[----:B------:R-:W-:Y:S03]  /*63e0*/  UIADD3.X UR7, UPT, UPT, URZ, UR53, URZ, UP0, !UPT ;  /* 0x00000035ff077290 */ /* 0x000fe600087fe4ff */
[----:B------:R-:W-:Y:S11]  /*63f0*/  R2UR UR40, R93 ;  /* 0x000000005d2872ca */ /* 0x000ff600000e0000 */
[----:B------:R-:W-:Y:S02]  /*6400*/  @!UPT UIADD3 URZ, UPT, UPT, URZ, URZ, URZ ;  /* 0x000000fffffff290 */ /* 0x000fe4000fffe0ff */
[----:B------:R2:W-:Y:S01]  /*6410*/  UTMASTG.3D [UR40], [UR6] ;  /* 0x00000028060073b5 */ /* 0x0005e20008010000 */
[----:B------:R0:W-:Y:S01]  /*6420*/  UTMACMDFLUSH ;  /* 0x00000000000079b7 */ /* 0x0001e20000000000 */
[----:B--2---:R-:W-:Y:S04]  /*6430*/  DEPBAR.LE SB0, 0x1 ;  /* 0x000080400000791a */ /* 0x004fe80000000000 */
.L_x_100:
[----:B------:R-:W-:Y:S05]  /*6440*/  BSYNC.RECONVERGENT B0 ;  /* 0x0000000000007941 */ /* 0x000fea0003800200 */
.L_x_99:
[----:B------:R-:W-:Y:S01]  /*6450*/  BAR.SYNC.DEFER_BLOCKING 0x1, 0x80 ;  /* 0x0042000000007b1d */ /* 0x000fe20000010000 */
[----:B------:R-:W-:Y:S01]  /*6460*/  ISETP.NE.AND P1, PT, R107, RZ, PT ;  /* 0x000000ff6b00720c */ /* 0x000fe20003f25270 */
[----:B------:R-:W-:Y:S01]  /*6470*/  UIADD3 UR4, UPT, UPT, UR50, -0x1, URZ ;  /* 0xffffffff32047890 */ /* 0x000fe2000fffe0ff */
[----:B------:R-:W-:Y:S03]  /*6480*/  LEA R2, R65, UR48, 0x3 ;  /* 0x0000003041027c11 */ /* 0x000fe6000f8e18ff */
[----:B------:R-:W-:Y:S08]  /*6490*/  UISETP.GT.U32.AND UP0, UPT, UR4, -0x3, UPT ;  /* 0xfffffffd0400788c */ /* 0x000ff0000bf04070 */
[----:B------:R-:W-:Y:S01]  /*64a0*/  @P1 SHF.L.U32 R3, R97, 0x1f, RZ ;  /* 0x0000001f61031819 */ /* 0x000fe200000006ff */
[----:B------:R-:W-:Y:S06]  /*64b0*/  BRA.U UP0, `(.L_x_101) ;  /* 0x0000000100247547 */ /* 0x000fec000b800000 */
[----:B------:R-:W-:Y:S01]  /*64c0*/  IMAD.U32 R4, RZ, RZ, UR49 ;  /* 0x00000031ff047e24 */ /* 0x000fe2000f8e00ff */
[----:B------:R-:W-:Y:S01]  /*64d0*/  MOV R0, UR37 ;  /* 0x0000002500007c02 */ /* 0x000fe20008000f00 */
[----:B------:R-:W-:Y:S03]  /*64e0*/  UIADD3 UR49, UPT, UPT, UR49, 0x1, URZ ;  /* 0x0000000131317890 */ /* 0x000fe6000fffe0ff */
[----:B------:R-:W-:Y:S01]  /*64f0*/  @P1 LEA R4, R4, UR48, 0x3 ;  /* 0x0000003004041c11 */ /* 0x000fe2000f8e18ff */
[----:B------:R-:W-:Y:S04]  /*6500*/  UISETP.NE.AND UP0, UPT, UR49, 0x3, UPT ;  /* 0x000000033100788c */ /* 0x000fe8000bf05270 */
[----:B------:R-:W-:Y:S01]  /*6510*/  @P1 VIADD R4, R4, 0x88 ;  /* 0x0000008804041836 */ /* 0x000fe20000000000 */
[----:B------:R-:W-:Y:S04]  /*6520*/  USEL UR49, UR49, URZ, UP0 ;  /* 0x000000ff31317287 */ /* 0x000fe80008000000 */
[----:B------:R-:W-:Y:S04]  /*6530*/  @P1 PRMT R0, R0, 0x654, R4 ;  /* 0x0000065400001816 */ /* 0x000fe80000000004 */
[----:B------:R2:W-:Y:S04]  /*6540*/  @P1 SYNCS.ARRIVE.TRANS64.RED.A1T0 RZ, [R0+URZ], RZ ;  /* 0x000000ff00ff19a7 */ /* 0x0005e800081004ff */
.L_x_101:
[----:B------:R-:W4:Y:S01]  /*6550*/  @P1 SYNCS.PHASECHK.TRANS64.TRYWAIT P0, [R2+URZ+0x70], R3 ;  /* 0x00007003020015a7 */ /* 0x000f2200080011ff */
[----:B------:R-:W-:Y:S01]  /*6560*/  BSSY B1, `(.L_x_102) ;  /* 0x0000016000017945 */ /* 0x000fe20003800000 */
[----:B----4-:R-:W-:Y:S03]  /*6570*/  @P1 SEL R66, RZ, 0x1, !P0 ;  /* 0x00000001ff421807 */ /* 0x010fe60004000000 */
[----:B------:R-:W-:Y:S05]  /*6580*/  @!P1 BRA `(.L_x_103) ;  /* 0x00000000004c9947 */ /* 0x000fea0003800000 */
[----:B------:R-:W-:Y:S01]  /*6590*/  ISETP.NE.AND P0, PT, R66, RZ, PT ;  /* 0x000000ff4200720c */ /* 0x000fe20003f05270 */
[----:B------:R-:W-:Y:S01]  /*65a0*/  BSSY B0, `(.L_x_104) ;  /* 0x000000b000007945 */ /* 0x000fe20003800000 */
[----:B------:R-:W-:Y:S11]  /*65b0*/  ISETP.NE.AND P1, PT, R67, RZ, PT ;  /* 0x000000ff4300720c */ /* 0x000ff60003f25270 */
[----:B------:R-:W-:Y:S02]  /*65c0*/  @!UPT UIADD3 URZ, UPT, UPT, URZ, URZ, URZ ;  /* 0x000000fffffff290 */ /* 0x000fe4000fffe0ff */
[C---:B------:R-:W-:Y:S01]  /*65d0*/  @P1 IMAD R6, R65.reuse, 0x2000, R100 ;  /* 0x0000200041061824 */ /* 0x040fe200078e0264 */
[C---:B------:R-:W-:Y:S01]  /*65e0*/  @P1 LEA R4, R65.reuse, R98, 0xd ;  /* 0x0000006241041211 */ /* 0x040fe200078e68ff */
[C---:B------:R-:W-:Y:S02]  /*65f0*/  @P1 IMAD R5, R65.reuse, 0x2000, R99 ;  /* 0x0000200041051824 */ /* 0x040fe400078e0263 */
[----:B------:R-:W-:Y:S01]  /*6600*/  @P1 IMAD R3, R65, 0x2000, R106 ;  /* 0x0000200041031824 */ /* 0x000fe200078e026a */
[----:B------:R-:W-:Y:S06]  /*6610*/  @P0 BRA `(.L_x_105) ;  /* 0x00000000000c0947 */ /* 0x000fec0003800000 */
[----:B--2---:R-:W-:Y:S04]  /*6620*/  SHF.L.U32 R0, R97, 0x1f, RZ ;  /* 0x0000001f61007819 */ /* 0x004fe800000006ff */
[----:B------:R-:W2:Y:S02]  /*6630*/  SYNCS.PHASECHK.TRANS64.TRYWAIT P0, [R2+URZ+0x70], R0 ;  /* 0x00007000020075a7 */ /* 0x000ea400080011ff */
[----:B--2---:R-:W-:Y:S05]  /*6640*/  @!P0 BRA `(.L_x_106) ;  /* 0x0000002400748947 */ /* 0x004fea0003800000 */
.L_x_105:
[----:B------:R-:W-:Y:S05]  /*6650*/  BSYNC B0 ;  /* 0x0000000000007941 */ /* 0x000fea0003800000 */
.L_x_104:
[----:B------:R-:W-:Y:S02]  /*6660*/  ISETP.NE.AND P0, PT, R67, RZ, PT ;  /* 0x000000ff4300720c */ /* 0x000fe40003f05270 */
[----:B------:R-:W-:Y:S11]  /*6670*/  IADD3 R65, PT, PT, R65, 0x1, RZ ;  /* 0x0000000141417810 */ /* 0x000ff60007ffe0ff */
[----:B------:R4:W1:Y:S04]  /*6680*/  @P0 LDS.128 R56, [R6] ;  /* 0x0000000006380984 */ /* 0x0008680000000c00 */
[----:B------:R4:W1:Y:S04]  /*6690*/  @P0 LDS.128 R60, [R5+0x10] ;  /* 0x00001000053c0984 */ /* 0x0008680000000c00 */
[----:B------:R4:W1:Y:S04]  /*66a0*/  @P0 LDS.128 R68, [R4+0x20] ;  /* 0x0000200004440984 */ /* 0x0008680000000c00 */
[----:B------:R4:W1:Y:S02]  /*66b0*/  @P0 LDS.128 R76, [R3+0x30] ;  /* 0x00003000034c0984 */ /* 0x0008640000000c00 */
.L_x_103:
[----:B------:R-:W-:Y:S05]  /*66c0*/  BSYNC B1 ;  /* 0x0000000000017941 */ /* 0x000fea0003800000 */
.L_x_102:
[----:B--2---:R-:W-:Y:S05]  /*66d0*/  VIADD R0, R47, 0x20 ;  /* 0x000000202f007836 */ /* 0x004fea0000000000 */
[----:B------:R-:W-:Y:S04]  /*66e0*/  SHF.R.U32.HI R0, RZ, 0x15, R0 ;  /* 0x00000015ff007819 */ /* 0x000fe80000011600 */
[----:B------:R-:W-:Y:S11]  /*66f0*/  LOP3.LUT P0, RZ, R0, 0x3, R92, 0x48, !PT ;  /* 0x0000000300ff7812 */ /* 0x000ff6000780485c */
[----:B------:R-:W-:Y:S02]  /*6700*/  @!UPT UIADD3 URZ, UPT, UPT, URZ, URZ, URZ ;  /* 0x000000fffffff290 */ /* 0x000fe4000fffe0ff */
[----:B------:R-:W-:Y:S05]  /*6710*/  @!P0 BRA `(.L_x_107) ;  /* 0x0000000000408947 */ /* 0x000fea0003800000 */
[----:B------:R-:W2:Y:S01]  /*6720*/  LDCU.64 UR8, c[0x4][0x70] ;  /* 0x01000e00ff0877ac */ /* 0x000ea20008000a00 */
[----:B----4-:R-:W-:Y:S01]  /*6730*/  MOV R3, 0x0 ;  /* 0x0000000000037802 */ /* 0x010fe20000000f00 */
[----:B------:R-:W-:Y:S02]  /*6740*/  HFMA2 R12, -RZ, RZ, 0, 5.9604644775390625e-08 ;  /* 0x00000001ff0c7431 */ /* 0x000fe400000001ff */
[----:B-1----:R-:W-:Y:S02]  /*6750*/  IMAD.MOV.U32 R8, RZ, RZ, 0x192 ;  /* 0x00000192ff087424 */ /* 0x002fe400078e00ff */
[----:B------:R-:W-:Y:S01]  /*6760*/  IMAD.MOV.U32 R13, RZ, RZ, RZ ;  /* 0x000000ffff0d7224 */ /* 0x000fe200078e00ff */
[----:B------:R-:W1:Y:S01]  /*6770*/  LDCU.64 UR6, c[0x4][0x78] ;  /* 0x01000f00ff0677ac */ /* 0x000e620008000a00 */
[----:B------:R-:W4:Y:S01]  /*6780*/  LDC.64 R2, c[0x4][R3] ;  /* 0x0100000003027b82 */ /* 0x000f220000000a00 */
[----:B------:R-:W5:Y:S01]  /*6790*/  LDCU.64 UR4, c[0x4][0x10] ;  /* 0x01000200ff0477ac */ /* 0x000f620008000a00 */
[----:B--2---:R-:W-:Y:S01]  /*67a0*/  MOV R5, UR9 ;  /* 0x0000000900057c02 */ /* 0x004fe20008000f00 */
[----:B------:R-:W-:Y:S01]  /*67b0*/  IMAD.U32 R4, RZ, RZ, UR8 ;  /* 0x00000008ff047e24 */ /* 0x000fe2000f8e00ff */
[----:B-1----:R-:W-:Y:S01]  /*67c0*/  MOV R7, UR7 ;  /* 0x0000000700077c02 */ /* 0x002fe20008000f00 */
[----:B------:R-:W-:Y:S01]  /*67d0*/  IMAD.U32 R6, RZ, RZ, UR6 ;  /* 0x00000006ff067e24 */ /* 0x000fe2000f8e00ff */
[----:B-----5:R-:W-:Y:S01]  /*67e0*/  MOV R11, UR5 ;  /* 0x00000005000b7c02 */ /* 0x020fe20008000f00 */
[----:B------:R-:W-:Y:S02]  /*67f0*/  IMAD.U32 R10, RZ, RZ, UR4 ;  /* 0x00000004ff0a7e24 */ /* 0x000fe4000f8e00ff */
[----:B------:R-:W-:Y:S07]  /*6800*/  LEPC R20, `(.L_x_107) ;  /* 0x000000001014794e */ /* 0x000fee0000000000 */
[----:B---34-:R-:W-:Y:S05]  /*6810*/  CALL.ABS.NOINC R2 ;  /* 0x0000000002007343 */ /* 0x018fea0003c00000 */
.L_x_107:
[----:B------:R-:W-:Y:S05]  /*6820*/  WARPSYNC.ALL ;  /* 0x0000000000007948 */ /* 0x000fea0003800000 */
[----:B------:R-:W-:Y:S01]  /*6830*/  R2UR UR4, R47 ;  /* 0x000000002f0472ca */ /* 0x000fe200000e0000 */
[--C-:B-1----:R-:W-:Y:S01]  /*6840*/  HADD2.F32 R50, -RZ, R56.reuse.H0_H0 ;  /* 0x20000038ff327230 */ /* 0x102fe20000004100 */
[----:B------:R-:W-:Y:S01]  /*6850*/  ISETP.NE.AND P0, PT, R102, RZ, PT ;  /* 0x000000ff6600720c */ /* 0x000fe20003f05270 */
[----:B------:R-:W-:Y:S01]  /*6860*/  HADD2.F32 R51, -RZ, R56.H1_H1 ;  /* 0x30000038ff337230 */ /* 0x000fe20000004100 */
[----:B------:R-:W-:Y:S01]  /*6870*/  BSSY.RECONVERGENT B0, `(.L_x_108) ;  /* 0x0000085000007945 */ /* 0x000fe20003800200 */
[--C-:B------:R-:W-:Y:S08]  /*6880*/  HADD2.F32 R52, -RZ, R57.reuse.H0_H0 ;  /* 0x20000039ff347230 */ /* 0x100ff00000004100 */
[----:B----4-:R-:W1:Y:S02]  /*6890*/  LDTM.x32 R4, tmem[UR4+0x20] ;  /* 0x00002004000479ee */ /* 0x010e6400082c0000 */
[C---:B-1----:R-:W-:Y:S01]  /*68a0*/  FMUL R0, R46.reuse, R4 ;  /* 0x000000042e007220 */ /* 0x042fe20000400000 */
        /* <DEDUP_REMOVED lines=67> */
[----:B------:R1:W-:Y:S01]  /*6ce0*/  STS.128 [R100+0x2000], R52 ;  /* 0x0020003464007388 */ /* 0x0003e20000000c00 */
        /* <DEDUP_REMOVED lines=52> */
[----:B------:R-:W-:Y:S02]  /*7030*/  UIADD3 UR8, UP0, UPT, UR52, 0x680, URZ ;  /* 0x0000068034087890 */ /* 0x000fe4000ff1e0ff */
[----:B------:R-:W-:Y:S02]  /*7040*/  UIADD3 UR5, UPT, UPT, UR41, 0x20, URZ ;  /* 0x0000002029057890 */ /* 0x000fe4000fffe0ff */
[----:B------:R-:W-:Y:S02]  /*7050*/  UIADD3 UR4, UPT, UPT, UR48, 0x2200, URZ ;  /* 0x0000220030047890 */ /* 0x000fe4000fffe0ff */
[----:B------:R-:W-:Y:S01]  /*7060*/  UIADD3.X UR9, UPT, UPT, URZ, UR53, URZ, UP0, !UPT ;  /* 0x00000035ff097290 */ /* 0x000fe200087fe4ff */
[----:B------:R-:W-:Y:S01]  /*7070*/  UMOV UR6, UR42 ;  /* 0x0000002a00067c82 */ /* 0x000fe20008000000 */
[----:B------:R-:W-:Y:S07]  /*7080*/  UMOV UR7, UR36 ;  /* 0x0000002400077c82 */ /* 0x000fee0008000000 */
[----:B------:R2:W-:Y:S01]  /*7090*/  UTMASTG.3D [UR4], [UR8] ;  /* 0x00000004080073b5 */ /* 0x0005e20008010000 */
[----:B------:R0:W-:Y:S01]  /*70a0*/  UTMACMDFLUSH ;  /* 0x00000000000079b7 */ /* 0x0001e20000000000 */
[----:B--2---:R-:W-:Y:S04]  /*70b0*/  DEPBAR.LE SB0, 0x1 ;  /* 0x000080400000791a */ /* 0x004fe80000000000 */
.L_x_109:
[----:B------:R-:W-:Y:S05]  /*70c0*/  BSYNC.RECONVERGENT B0 ;  /* 0x0000000000007941 */ /* 0x000fea0003800200 */
.L_x_108:
[----:B------:R-:W-:Y:S01]  /*70d0*/  BAR.SYNC.DEFER_BLOCKING 0x1, 0x80 ;  /* 0x0042000000007b1d */ /* 0x000fe20000010000 */
[----:B------:R-:W-:Y:S01]  /*70e0*/  ISETP.NE.AND P1, PT, R107, RZ, PT ;  /* 0x000000ff6b00720c */ /* 0x000fe20003f25270 */
[----:B------:R-:W-:Y:S01]  /*70f0*/  UISETP.GT.U32.AND UP0, UPT, UR50, -0x3, UPT ;  /* 0xfffffffd3200788c */ /* 0x000fe2000bf04070 */
[----:B------:R-:W-:Y:S11]  /*7100*/  LEA R4, R65, UR48, 0x3 ;  /* 0x0000003041047c11 */ /* 0x000ff6000f8e18ff */
        /* <DEDUP_REMOVED lines=11> */
.L_x_110:
        /* <DEDUP_REMOVED lines=9> */
[C---:B--2---:R-:W-:Y:S01]  /*7250*/  @P1 LEA R0, R65.reuse, R98, 0xd ;  /* 0x0000006241001211 */ /* 0x044fe200078e68ff */
[C---:B------:R-:W-:Y:S02]  /*7260*/  @P1 IMAD R2, R65.reuse, 0x2000, R99 ;  /* 0x0000200041021824 */ /* 0x040fe400078e0263 */
[----:B------:R-:W-:Y:S01]  /*7270*/  @P1 IMAD R65, R65, 0x2000, R106 ;  /* 0x0000200041411824 */ /* 0x000fe200078e026a */
[----:B------:R-:W-:Y:S06]  /*7280*/  @P0 BRA `(.L_x_114) ;  /* 0x00000000000c0947 */ /* 0x000fec0003800000 */
[----:B------:R-:W-:Y:S04]  /*7290*/  SHF.L.U32 R5, R97, 0x1f, RZ ;  /* 0x0000001f61057819 */ /* 0x000fe800000006ff */
[----:B------:R-:W2:Y:S02]  /*72a0*/  SYNCS.PHASECHK.TRANS64.TRYWAIT P0, [R4+URZ+0x70], R5 ;  /* 0x00007005040075a7 */ /* 0x000ea400080011ff */
[----:B--2---:R-:W-:Y:S05]  /*72b0*/  @!P0 BRA `(.L_x_115) ;  /* 0x00000018006c8947 */ /* 0x004fea0003800000 */
.L_x_114:
[----:B------:R-:W-:Y:S05]  /*72c0*/  BSYNC B0 ;  /* 0x0000000000007941 */ /* 0x000fea0003800000 */
.L_x_113:
[----:B------:R-:W-:Y:S11]  /*72d0*/  ISETP.NE.AND P0, PT, R67, RZ, PT ;  /* 0x000000ff4300720c */ /* 0x000ff60003f05270 */
[----:B------:R-:W-:Y:S02]  /*72e0*/  @!UPT UIADD3 URZ, UPT, UPT, URZ, URZ, URZ ;  /* 0x000000fffffff290 */ /* 0x000fe4000fffe0ff */
[----:B------:R4:W1:Y:S04]  /*72f0*/  @P0 LDS.128 R56, [R3] ;  /* 0x0000000003380984 */ /* 0x0008680000000c00 */
[----:B------:R4:W1:Y:S04]  /*7300*/  @P0 LDS.128 R60, [R2+0x10] ;  /* 0x00001000023c0984 */ /* 0x0008680000000c00 */
[----:B------:R4:W1:Y:S04]  /*7310*/  @P0 LDS.128 R68, [R0+0x20] ;  /* 0x0000200000440984 */ /* 0x0008680000000c00 */
[----:B------:R4:W1:Y:S02]  /*7320*/  @P0 LDS.128 R76, [R65+0x30] ;  /* 0x00003000414c0984 */ /* 0x0008640000000c00 */
.L_x_112:
[----:B------:R-:W-:Y:S05]  /*7330*/  BSYNC B1 ;  /* 0x0000000000017941 */ /* 0x000fea0003800000 */
.L_x_111:
[----:B--2-4-:R-:W-:Y:S05]  /*7340*/  VIADD R0, R47, 0x40 ;  /* 0x000000402f007836 */ /* 0x014fea0000000000 */
[----:B------:R-:W-:Y:S04]  /*7350*/  SHF.R.U32.HI R0, RZ, 0x15, R0 ;  /* 0x00000015ff007819 */ /* 0x000fe80000011600 */
[----:B------:R-:W-:Y:S11]  /*7360*/  LOP3.LUT P0, RZ, R0, 0x3, R92, 0x48, !PT ;  /* 0x0000000300ff7812 */ /* 0x000ff6000780485c */
[----:B------:R-:W-:Y:S02]  /*7370*/  @!UPT UIADD3 URZ, UPT, UPT, URZ, URZ, URZ ;  /* 0x000000fffffff290 */ /* 0x000fe4000fffe0ff */
[----:B------:R-:W-:Y:S05]  /*7380*/  @!P0 BRA `(.L_x_116) ;  /* 0x0000000000408947 */ /* 0x000fea0003800000 */
[----:B------:R-:W2:Y:S01]  /*7390*/  LDCU.64 UR8, c[0x4][0x70] ;  /* 0x01000e00ff0877ac */ /* 0x000ea20008000a00 */
[----:B------:R-:W-:Y:S01]  /*73a0*/  MOV R3, 0x0 ;  /* 0x0000000000037802 */ /* 0x000fe20000000f00 */
        /* <DEDUP_REMOVED lines=14> */
.L_x_116:
[----:B------:R-:W-:Y:S01]  /*7490*/  ISETP.NE.AND P0, PT, R102, RZ, PT ;  /* 0x000000ff6600720c */ /* 0x000fe20003f05270 */
[----:B------:R-:W-:Y:S05]  /*74a0*/  WARPSYNC.ALL ;  /* 0x0000000000007948 */ /* 0x000fea0003800000 */
[----:B------:R-:W-:Y:S01]  /*74b0*/  R2UR UR4, R47 ;  /* 0x000000002f0472ca */ /* 0x000fe200000e0000 */
[--C-:B-1----:R-:W-:Y:S01]  /*74c0*/  HADD2.F32 R0, -RZ, R56.reuse.H0_H0 ;  /* 0x20000038ff007230 */ /* 0x102fe20000004100 */
[----:B------:R-:W-:Y:S01]  /*74d0*/  R2UR UR5, R64 ;  /* 0x00000000400572ca */ /* 0x000fe200000e0000 */
[----:B------:R-:W-:Y:S01]  /*74e0*/  HADD2.F32 R2, -RZ, R56.H1_H1 ;  /* 0x30000038ff027230 */ /* 0x000fe20000004100 */
[----:B------:R-:W-:Y:S01]  /*74f0*/  BSSY.RECONVERGENT B0, `(.L_x_117) ;  /* 0x0000089000007945 */ /* 0x000fe20003800200 */
[--C-:B------:R-:W-:Y:S02]  /*7500*/  HADD2.F32 R3, -RZ, R57.reuse.H0_H0 ;  /* 0x20000039ff037230 */ /* 0x100fe40000004100 */
[----:B------:R-:W-:Y:S02]  /*7510*/  HADD2.F32 R47, -RZ, R57.H1_H1 ;  /* 0x30000039ff2f7230 */ /* 0x000fe40000004100 */
[--C-:B------:R-:W-:Y:S02]  /*7520*/  HADD2.F32 R50, -RZ, R58.reuse.H0_H0 ;  /* 0x2000003aff327230 */ /* 0x100fe40000004100 */
[----:B------:R-:W-:Y:S02]  /*7530*/  HADD2.F32 R51, -RZ, R58.H1_H1 ;  /* 0x3000003aff337230 */ /* 0x000fe40000004100 */
[----:B------:R-:W1:Y:S01]  /*7540*/  LDTM.x32 R4, tmem[UR4+0x40] ;  /* 0x00004004000479ee */ /* 0x000e6200082c0000 */
[----:B------:R-:W-:Y:S01]  /*7550*/  NOP ;  /* 0x0000000000007918 */ /* 0x000fe20000000000 */
[----:B------:R-:W-:Y:S01]  /*7560*/  UIADD3 UR5, UPT, UPT, UR5, 0xf0, URZ ;  /* 0x000000f005057890 */ /* 0x000fe2000fffe0ff */
[--C-:B------:R-:W-:Y:S02]  /*7570*/  HADD2.F32 R52, -RZ, R59.reuse.H0_H0 ;  /* 0x2000003bff347230 */ /* 0x100fe40000004100 */
[----:B------:R-:W-:Y:S01]  /*7580*/  HADD2.F32 R53, -RZ, R59.H1_H1 ;  /* 0x3000003bff357230 */ /* 0x000fe20000004100 */
[----:B------:R-:W-:Y:S01]  /*7590*/  UPRMT UR5, UR37, 0x654, UR5 ;  /* 0x0000065425057896 */ /* 0x000fe20008000005 */
[--C-:B------:R-:W-:Y:S02]  /*75a0*/  HADD2.F32 R54, -RZ, R60.reuse.H0_H0 ;  /* 0x2000003cff367230 */ /* 0x100fe40000004100 */
[----:B------:R-:W-:Y:S02]  /*75b0*/  HADD2.F32 R55, -RZ, R60.H1_H1 ;  /* 0x3000003cff377230 */ /* 0x000fe40000004100 */
[--C-:B------:R-:W-:Y:S02]  /*75c0*/  HADD2.F32 R56, -RZ, R61.reuse.H0_H0 ;  /* 0x2000003dff387230 */ /* 0x100fe40000004100 */
[----:B------:R-:W-:Y:S02]  /*75d0*/  HADD2.F32 R57, -RZ, R61.H1_H1 ;  /* 0x3000003dff397230 */ /* 0x000fe40000004100 */
[----:B-1----:R-:W-:Y:S01]  /*75e0*/  SYNCS.ARRIVE.TRANS64.RED.A1T0 RZ, [UR5], RZ ;  /* 0x000000ffffff79a7 */ /* 0x002fe20008100405 */
[--C-:B------:R-:W-:Y:S02]  /*75f0*/  HADD2.F32 R58, -RZ, R62.reuse.H0_H0 ;  /* 0x2000003eff3a7230 */ /* 0x100fe40000004100 */
[----:B------:R-:W-:Y:S02]  /*7600*/  HADD2.F32 R59, -RZ, R62.H1_H1 ;  /* 0x3000003eff3b7230 */ /* 0x000fe40000004100 */
[--C-:B------:R-:W-:Y:S02]  /*7610*/  HADD2.F32 R60, -RZ, R63.reuse.H0_H0 ;  /* 0x2000003fff3c7230 */ /* 0x100fe40000004100 */
[----:B------:R-:W-:Y:S02]  /*7620*/  HADD2.F32 R61, -RZ, R63.H1_H1 ;  /* 0x3000003fff3d7230 */ /* 0x000fe40000004100 */
[C---:B------:R-:W-:Y:S01]  /*7630*/  FMUL R4, R46.reuse, R4 ;  /* 0x000000042e047220 */ /* 0x040fe20000400000 */
[C---:B------:R-:W-:Y:S01]  /*7640*/  FMUL R5, R46.reuse, R5 ;  /* 0x000000052e057220 */ /* 0x040fe20000400000 */
[C---:B------:R-:W-:Y:S01]  /*7650*/  FMUL R6, R46.reuse, R6 ;  /* 0x000000062e067220 */ /* 0x040fe20000400000 */
[C---:B------:R-:W-:Y:S01]  /*7660*/  FMUL R7, R46.reuse, R7 ;  /* 0x000000072e077220 */ /* 0x040fe20000400000 */
[C---:B------:R-:W-:Y:S01]  /*7670*/  FFMA R4, R49.reuse, R0, R4 ;  /* 0x0000000031047223 */ /* 0x040fe20000000004 */
[C---:B------:R-:W-:Y:S01]  /*7680*/  FFMA R5, R49.reuse, R2, R5 ;  /* 0x0000000231057223 */ /* 0x040fe20000000005 */
[C---:B------:R-:W-:Y:S01]  /*7690*/  FFMA R6, R49.reuse, R3, R6 ;  /* 0x0000000331067223 */ /* 0x040fe20000000006 */
[----:B------:R-:W-:Y:S01]  /*76a0*/  FFMA R7, R49, R47, R7 ;  /* 0x0000002f31077223 */ /* 0x000fe20000000007 */
[C---:B------:R-:W-:Y:S01]  /*76b0*/  FMUL R8, R46.reuse, R8 ;  /* 0x000000082e087220 */ /* 0x040fe20000400000 */
[C---:B------:R-:W-:Y:S01]  /*76c0*/  FMUL R9, R46.reuse, R9 ;  /* 0x000000092e097220 */ /* 0x040fe20000400000 */
[----:B------:R-:W-:Y:S01]  /*76d0*/  F2FP.F16.F32.PACK_AB R4, R5, R4 ;  /* 0x000000040504723e */ /* 0x000fe200000000ff */
[C---:B------:R-:W-:Y:S01]  /*76e0*/  FMUL R0, R46.reuse, R10 ;  /* 0x0000000a2e007220 */ /* 0x040fe20000400000 */
[----:B------:R-:W-:Y:S01]  /*76f0*/  F2FP.F16.F32.PACK_AB R5, R7, R6 ;  /* 0x000000060705723e */ /* 0x000fe200000000ff */
[C---:B------:R-:W-:Y:S01]  /*7700*/  FFMA R8, R49.reuse, R50, R8 ;  /* 0x0000003231087223 */ /* 0x040fe20000000008 */
[C---:B------:R-:W-:Y:S01]  /*7710*/  FFMA R9, R49.reuse, R51, R9 ;  /* 0x0000003331097223 */ /* 0x040fe20000000009 */
[----:B------:R-:W-:Y:S01]  /*7720*/  FFMA R0, R49, R52, R0 ;  /* 0x0000003431007223 */ /* 0x000fe20000000000 */
[C---:B------:R-:W-:Y:S01]  /*7730*/  FMUL R2, R46.reuse, R11 ;  /* 0x0000000b2e027220 */ /* 0x040fe20000400000 */
[C---:B------:R-:W-:Y:S01]  /*7740*/  FMUL R3, R46.reuse, R12 ;  /* 0x0000000c2e037220 */ /* 0x040fe20000400000 */
[C---:B------:R-:W-:Y:S01]  /*7750*/  FMUL R10, R46.reuse, R13 ;  /* 0x0000000d2e0a7220 */ /* 0x040fe20000400000 */
[----:B------:R-:W-:Y:S01]  /*7760*/  F2FP.F16.F32.PACK_AB R6, R9, R8 ;  /* 0x000000080906723e */ /* 0x000fe200000000ff */
[C---:B------:R-:W-:Y:S01]  /*7770*/  FFMA R2, R49.reuse, R53, R2 ;  /* 0x0000003531027223 */ /* 0x040fe20000000002 */
[C---:B------:R-:W-:Y:S01]  /*7780*/  FFMA R3, R49.reuse, R54, R3 ;  /* 0x0000003631037223 */ /* 0x040fe20000000003 */
[C---:B------:R-:W-:Y:S01]  /*7790*/  FFMA R10, R49.reuse, R55, R10 ;  /* 0x00000037310a7223 */ /* 0x040fe2000000000a */
[C---:B------:R-:W-:Y:S01]  /*77a0*/  FMUL R11, R46.reuse, R14 ;  /* 0x0000000e2e0b7220 */ /* 0x040fe20000400000 */
[C---:B------:R-:W-:Y:S01]  /*77b0*/  FMUL R15, R46.reuse, R15 ;  /* 0x0000000f2e0f7220 */ /* 0x040fe20000400000 */
[C---:B------:R-:W-:Y:S01]  /*77c0*/  FMUL R12, R46.reuse, R16 ;  /* 0x000000102e0c7220 */ /* 0x040fe20000400000 */
[C---:B------:R-:W-:Y:S01]  /*77d0*/  FMUL R13, R46.reuse, R17 ;  /* 0x000000112e0d7220 */ /* 0x040fe20000400000 */
[C---:B------:R-:W-:Y:S01]  /*77e0*/  FFMA R11, R49.reuse, R56, R11 ;  /* 0x00000038310b7223 */ /* 0x040fe2000000000b */
[C---:B------:R-:W-:Y:S01]  /*77f0*/  FMUL R14, R46.reuse, R18 ;  /* 0x000000122e0e7220 */ /* 0x040fe20000400000 */
[C---:B------:R-:W-:Y:S01]  /*7800*/  FFMA R15, R49.reuse, R57, R15 ;  /* 0x00000039310f7223 */ /* 0x040fe2000000000f */
[--C-:B------:R-:W-:Y:S02]  /*7810*/  HADD2.F32 R62, -RZ, R68.reuse.H0_H0 ;  /* 0x20000044ff3e7230 */ /* 0x100fe40000004100 */
[----:B------:R-:W-:Y:S01]  /*7820*/  FMUL R19, R46, R19 ;  /* 0x000000132e137220 */ /* 0x000fe20000400000 */
[----:B------:R-:W-:Y:S01]  /*7830*/  F2FP.F16.F32.PACK_AB R7, R2, R0 ;  /* 0x000000000207723e */ /* 0x000fe200000000ff */
[C---:B------:R-:W-:Y:S01]  /*7840*/  FFMA R12, R49.reuse, R58, R12 ;  /* 0x0000003a310c7223 */ /* 0x040fe2000000000c */
[----:B------:R-:W-:Y:S02]  /*7850*/  HADD2.F32 R63, -RZ, R68.H1_H1 ;  /* 0x30000044ff3f7230 */ /* 0x000fe40000004100 */
[C---:B------:R-:W-:Y:S01]  /*7860*/  FMUL R16, R46.reuse, R20 ;  /* 0x000000142e107220 */ /* 0x040fe20000400000 */
[C---:B------:R-:W-:Y:S01]  /*7870*/  FFMA R13, R49.reuse, R59, R13 ;  /* 0x0000003b310d7223 */ /* 0x040fe2000000000d */
[----:B------:R1:W-:Y:S01]  /*7880*/  STS.128 [R100+0x4000], R4 ;  /* 0x0040000464007388 */ /* 0x0003e20000000c00 */
[--C-:B------:R-:W-:Y:S02]  /*7890*/  HADD2.F32 R64, -RZ, R69.reuse.H0_H0 ;  /* 0x20000045ff407230 */ /* 0x100fe40000004100 */
[C---:B------:R-:W-:Y:S01]  /*78a0*/  FMUL R17, R46.reuse, R21 ;  /* 0x000000152e117220 */ /* 0x040fe20000400000 */
[C---:B------:R-:W-:Y:S01]  /*78b0*/  FFMA R14, R49.reuse, R60, R14 ;  /* 0x0000003c310e7223 */ /* 0x040fe2000000000e */
[----:B------:R-:W-:Y:S02]  /*78c0*/  HADD2.F32 R65, -RZ, R69.H1_H1 ;  /* 0x30000045ff417230 */ /* 0x000fe40000004100 */
[C---:B------:R-:W-:Y:S01]  /*78d0*/  FMUL R18, R46.reuse, R22 ;  /* 0x000000162e127220 */ /* 0x040fe20000400000 */
[C---:B------:R-:W-:Y:S01]  /*78e0*/  FFMA R19, R49.reuse, R61, R19 ;  /* 0x0000003d31137223 */ /* 0x040fe20000000013 */
        /* <DEDUP_REMOVED lines=10> */
[----:B------:R-:W-:Y:S01]  /*7990*/  FMUL R22, R46, R26 ;  /* 0x0000001a2e167220 */ /* 0x000fe20000400000 */
[----:B------:R-:W-:Y:S01]  /*79a0*/  F2FP.F16.F32.PACK_AB R8, R10, R3 ;  /* 0x000000030a08723e */ /* 0x000fe200000000ff */
[----:B------:R-:W-:Y:S01]  /*79b0*/  FFMA R23, R49, R65, R23 ;  /* 0x0000004131177223 */ /* 0x000fe20000000017 */
[----:B------:R-:W-:Y:S01]  /*79c0*/  F2FP.F16.F32.PACK_AB R9, R15, R11 ;  /* 0x0000000b0f09723e */ /* 0x000fe200000000ff */
[--C-:B------:R-:W-:Y:S02]  /*79d0*/  HADD2.F32 R70, -RZ, R76.reuse.H0_H0 ;  /* 0x2000004cff467230 */ /* 0x100fe40000004100 */
[C---:B------:R-:W-:Y:S01]  /*79e0*/  FMUL R27, R46.reuse, R27 ;  /* 0x0000001b2e1b7220 */ /* 0x040fe20000400000 */
[----:B------:R-:W-:Y:S01]  /*79f0*/  F2FP.F16.F32.PACK_AB R10, R13, R12 ;  /* 0x0000000c0d0a723e */ /* 0x000fe200000000ff */
[----:B------:R-:W-:Y:S01]  /*7a00*/  FFMA R20, R49, R66, R20 ;  /* 0x0000004231147223 */ /* 0x000fe20000000014 */
[----:B------:R-:W-:Y:S01]  /*7a10*/  F2FP.F16.F32.PACK_AB R11, R19, R14 ;  /* 0x0000000e130b723e */ /* 0x000fe200000000ff */
[----:B------:R-:W-:Y:S02]  /*7a20*/  HADD2.F32 R71, -RZ, R76.H1_H1 ;  /* 0x3000004cff477230 */ /* 0x000fe40000004100 */
[C---:B------:R-:W-:Y:S01]  /*7a30*/  FMUL R24, R46.reuse, R28 ;  /* 0x0000001c2e187220 */ /* 0x040fe20000400000 */
[C---:B------:R-:W-:Y:S01]  /*7a40*/  FFMA R21, R49.reuse, R67, R21 ;  /* 0x0000004331157223 */ /* 0x040fe20000000015 */
[--C-:B------:R-:W-:Y:S01]  /*7a50*/  HADD2.F32 R72, -RZ, R77.reuse.H0_H0 ;  /* 0x2000004dff487230 */ /* 0x100fe20000004100 */
[----:B------:R1:W-:Y:S01]  /*7a60*/  STS.128 [R99+0x4010], R8 ;  /* 0x0040100863007388 */ /* 0x0003e20000000c00 */
        /* <DEDUP_REMOVED lines=10> */
[----:B------:R-:W-:Y:S01]  /*7b10*/  FFMA R25, R49, R71, R25 ;  /* 0x0000004731197223 */ /* 0x000fe20000000019 */
[--C-:B------:R-:W-:Y:S02]  /*7b20*/  HADD2.F32 R76, -RZ, R79.reuse.H0_H0 ;  /* 0x2000004fff4c7230 */ /* 0x100fe40000004100 */
[C---:B------:R-:W-:Y:S01]  /*7b30*/  FMUL R29, R46.reuse, R33 ;  /* 0x000000212e1d7220 */ /* 0x040fe20000400000 */
[----:B------:R-:W-:Y:S01]  /*7b40*/  F2FP.F16.F32.PACK_AB R16, R17, R16 ;  /* 0x000000101110723e */ /* 0x000fe200000000ff */
[----:B------:R-:W-:Y:S01]  /*7b50*/  FFMA R26, R49, R72, R26 ;  /* 0x00000048311a7223 */ /* 0x000fe2000000001a */
[----:B------:R-:W-:Y:S02]  /*7b60*/  HADD2.F32 R77, -RZ, R79.H1_H1 ;  /* 0x3000004fff4d7230 */ /* 0x000fe40000004100 */
[C---:B------:R-:W-:Y:S01]  /*7b70*/  FMUL R30, R46.reuse, R34 ;  /* 0x000000222e1e7220 */ /* 0x040fe20000400000 */
        /* <DEDUP_REMOVED lines=32> */
.L_x_118:
[----:B------:R-:W-:Y:S05]  /*7d80*/  BSYNC.RECONVERGENT B0 ;  /* 0x0000000000007941 */ /* 0x000fea0003800200 */
.L_x_117:
[----:B------:R-:W-:Y:S01]  /*7d90*/  BAR.SYNC.DEFER_BLOCKING 0x1, 0x80 ;  /* 0x0042000000007b1d */ /* 0x000fe20000010000 */
[----:B------:R-:W-:Y:S01]  /*7da0*/  UIADD3 UR4, UPT, UPT, UR50, 0x1, URZ ;  /* 0x0000000132047890 */ /* 0x000fe2000fffe0ff */
[----:B------:R-:W-:Y:S03]  /*7db0*/  IADD3 R48, PT, PT, R48, 0x1, RZ ;  /* 0x0000000130307810 */ /* 0x000fe60007ffe0ff */
[----:B------:R-:W-:Y:S09]  /*7dc0*/  UISETP.GT.U32.AND UP0, UPT, UR4, -0x3, UPT ;  /* 0xfffffffd0400788c */ /* 0x000ff2000bf04070 */
[----:B------:R-:W-:Y:S05]  /*7dd0*/  BRA.U UP0, `(.L_x_119) ;  /* 0x0000000100287547 */ /* 0x000fea000b800000 */
[----:B------:R-:W-:Y:S01]  /*7de0*/  ISETP.NE.AND P0, PT, R107, RZ, PT ;  /* 0x000000ff6b00720c */ /* 0x000fe20003f05270 */
[----:B------:R-:W-:Y:S01]  /*7df0*/  IMAD.U32 R2, RZ, RZ, UR49 ;  /* 0x00000031ff027e24 */ /* 0x000fe2000f8e00ff */
[----:B------:R-:W-:Y:S01]  /*7e00*/  UIADD3 UR49, UPT, UPT, UR49, 0x1, URZ ;  /* 0x0000000131317890 */ /* 0x000fe2000fffe0ff */
[----:B------:R-:W-:Y:S03]  /*7e10*/  IMAD.U32 R0, RZ, RZ, UR37 ;  /* 0x00000025ff007e24 */ /* 0x000fe6000f8e00ff */
[----:B------:R-:W-:Y:S04]  /*7e20*/  UISETP.NE.AND UP0, UPT, UR49, 0x3, UPT ;  /* 0x000000033100788c */ /* 0x000fe8000bf05270 */
[----:B------:R-:W-:Y:S03]  /*7e30*/  USEL UR49, UR49, URZ, UP0 ;  /* 0x000000ff31317287 */ /* 0x000fe60008000000 */
[----:B------:R-:W-:Y:S05]  /*7e40*/  @P0 LEA R2, R2, UR48, 0x3 ;  /* 0x0000003002020c11 */ /* 0x000fea000f8e18ff */
[----:B------:R-:W-:Y:S05]  /*7e50*/  @P0 VIADD R2, R2, 0x88 ;  /* 0x0000008802020836 */ /* 0x000fea0000000000 */
[----:B------:R-:W-:Y:S04]  /*7e60*/  @P0 PRMT R0, R0, 0x654, R2 ;  /* 0x0000065400000816 */ /* 0x000fe80000000002 */
[----:B------:R2:W-:Y:S03]  /*7e70*/  @P0 SYNCS.ARRIVE.TRANS64.RED.A1T0 RZ, [R0+URZ], RZ ;  /* 0x000000ff00ff09a7 */ /* 0x0005e600081004ff */
.L_x_119:
[----:B------:R-:W-:Y:S01]  /*7e80*/  ISETP.NE.AND P2, PT, R103, RZ, PT ;  /* 0x000000ff6700720c */ /* 0x000fe20003f45270 */
[----:B------:R-:W-:Y:S01]  /*7e90*/  UIADD3 UR50, UPT, UPT, UR50, 0x3, URZ ;  /* 0x0000000332327890 */ /* 0x000fe2000fffe0ff */
[----:B------:R-:W-:Y:S01]  /*7ea0*/  ISETP.NE.AND P0, PT, R105, 0x2, PT ;  /* 0x000000026900780c */ /* 0x000fe20003f05270 */
[----:B------:R-:W-:Y:S01]  /*7eb0*/  IMAD.IADD R14, R44, 0x1, R86 ;  /* 0x000000012c0e7824 */ /* 0x000fe200078e0256 */
[----:B------:R-:W-:Y:S01]  /*7ec0*/  ISETP.NE.AND P1, PT, R48, 0x4, PT ;  /* 0x000000043000780c */ /* 0x000fe20003f25270 */
[----:B------:R-:W-:Y:S01]  /*7ed0*/  IMAD.IADD R15, R45, 0x1, R87 ;  /* 0x000000012d0f7824 */ /* 0x000fe200078e0257 */
[----:B------:R-:W-:Y:S02]  /*7ee0*/  SEL R2, RZ, 0x1, P0 ;  /* 0x00000001ff027807 */ /* 0x000fe40000000000 */
[----:B--2---:R-:W-:Y:S02]  /*7ef0*/  SEL R0, RZ, 0x1, P1 ;  /* 0x00000001ff007807 */ /* 0x004fe40000800000 */
[----:B------:R-:W-:Y:S02]  /*7f00*/  LOP3.LUT R95, R95, R2, RZ, 0x3c, !PT ;  /* 0x000000025f5f7212 */ /* 0x000fe400078e3cff */
[----:B------:R-:W-:Y:S02]  /*7f10*/  LOP3.LUT R96, R96, R0, RZ, 0x3c, !PT ;  /* 0x0000000060607212 */ /* 0x000fe400078e3cff */
[----:B------:R-:W-:Y:S02]  /*7f20*/  @P2 R2UR UR36, R94 ;  /* 0x000000005e2422ca */ /* 0x000fe400000e0000 */
[----:B------:R-:W-:Y:S02]  /*7f30*/  SEL R105, R105, RZ, P0 ;  /* 0x000000ff69697207 */ /* 0x000fe40000000000 */
[----:B------:R-:W-:Y:S01]  /*7f40*/  SEL R48, R48, RZ, P1 ;  /* 0x000000ff30307207 */ /* 0x000fe20000800000 */
[----:B------:R-:W-:Y:S10]  /*7f50*/  @P2 BRA `(.L_x_120) ;  /* 0xffffffcc00542947 */ /* 0x000ff4000383ffff */
[----:B------:R-:W-:-:S09]  /*7f60*/  UISETP.NE.AND UP0, UPT, UR51, URZ, UPT ;  /* 0x000000ff3300728c */ /* 0x000fd2000bf05270 */
[----:B------:R-:W-:Y:S05]  /*7f70*/  BRA.U !UP0, `(.L_x_121) ;  /* 0x0000000108487547 */ /* 0x000fea000b800000 */
[----:B------:R-:W2:Y:S02]  /*7f80*/  LDCU.64 UR4, c[0x0][0x890] ;  /* 0x00011200ff0477ac */ /* 0x000ea40008000a00 */
[----:B--2---:R-:W-:-:S04]  /*7f90*/  UISETP.NE.U32.AND UP0, UPT, UR4, URZ, UPT ;  /* 0x000000ff0400728c */ /* 0x004fc8000bf05070 */
[----:B------:R-:W-:-:S09]  /*7fa0*/  UISETP.NE.AND.EX UP0, UPT, UR5, URZ, UPT, UP0 ;  /* 0x000000ff0500728c */ /* 0x000fd2000bf05300 */
[----:B------:R-:W-:Y:S05]  /*7fb0*/  BRA.U UP0, `(.L_x_122) ;  /* 0x00000001000c7547 */ /* 0x000fea000b800000 */
[----:B------:R-:W-:-:S13]  /*7fc0*/  FSETP.NEU.AND P0, PT, R49, RZ, PT ;  /* 0x000000ff3100720b */ /* 0x000fda0003f0d000 */
[----:B------:R-:W-:Y:S05]  /*7fd0*/  @!P0 EXIT ;  /* 0x000000000000894d */ /* 0x000fea0003800000 */
[----:B------:R-:W-:Y:S05]  /*7fe0*/  BRA `(.L_x_121) ;  /* 0x00000000002c7947 */ /* 0x000fea0003800000 */
.L_x_122:
[----:B------:R-:W-:Y:S01]  /*7ff0*/  ISETP.NE.AND P0, PT, R104, RZ, PT ;  /* 0x000000ff6800720c */ /* 0x000fe20003f05270 */
[----:B------:R-:W-:-:S12]  /*8000*/  BSSY.RECONVERGENT B0, `(.L_x_121) ;  /* 0x0000009000007945 */ /* 0x000fd80003800200 */
[----:B------:R-:W-:Y:S05]  /*8010*/  @P0 BRA `(.L_x_123) ;  /* 0x0000000000140947 */ /* 0x000fea0003800000 */
[----:B------:R-:W2:Y:S02]  /*8020*/  LDCU.64 UR4, c[0x0][0x888] ;  /* 0x00011100ff0477ac */ /* 0x000ea40008000a00 */
[----:B--2---:R-:W-:-:S04]  /*8030*/  ISETP.NE.U32.AND P0, PT, RZ, UR4, PT ;  /* 0x00000004ff007c0c */ /* 0x004fc8000bf05070 */
[----:B------:R-:W-:-:S13]  /*8040*/  ISETP.NE.AND.EX P0, PT, RZ, UR5, PT, P0 ;  /* 0x00000005ff007c0c */ /* 0x000fda000bf05300 */
[----:B------:R-:W-:Y:S05]  /*8050*/  @!P0 EXIT ;  /* 0x000000000000894d */ /* 0x000fea0003800000 */
[----:B------:R-:W-:Y:S05]  /*8060*/  BRA `(.L_x_124) ;  /* 0x0000000000087947 */ /* 0x000fea0003800000 */
.L_x_123:
[----:B------:R-:W-:-:S13]  /*8070*/  FSETP.NEU.AND P0, PT, R49, RZ, PT ;  /* 0x000000ff3100720b */ /* 0x000fda0003f0d000 */
[----:B------:R-:W-:Y:S05]  /*8080*/  @!P0 EXIT ;  /* 0x000000000000894d */ /* 0x000fea0003800000 */
.L_x_124:
[----:B------:R-:W-:Y:S05]  /*8090*/  BSYNC.RECONVERGENT B0 ;  /* 0x0000000000007941 */ /* 0x000fea0003800200 */
.L_x_121:
[----:B------:R-:W-:Y:S01]  /*80a0*/  ULEA UR4, UR49, UR48, 0x3 ;  /* 0x0000003031047291 */ /* 0x000fe2000f8e18ff */
[----:B------:R-:W-:-:S04]  /*80b0*/  DEPBAR.LE SB0, 0x0 ;  /* 0x000080000000791a */ /* 0x000fc80000000000 */
[----:B------:R-:W-:-:S04]  /*80c0*/  UIADD3 UR4, UPT, UPT, UR4, 0x88, URZ ;  /* 0x0000008804047890 */ /* 0x000fc8000fffe0ff */
[----:B------:R-:W-:-:S09]  /*80d0*/  UPRMT UR4, UR37, 0x654, UR4 ;  /* 0x0000065425047896 */ /* 0x000fd20008000004 */
[----:B------:R-:W-:Y:S01]  /*80e0*/  SYNCS.ARRIVE.TRANS64.RED.A1T0 RZ, [UR4], RZ ;  /* 0x000000ffffff79a7 */ /* 0x000fe20008100404 */
[----:B------:R-:W-:Y:S05]  /*80f0*/  EXIT ;  /* 0x000000000000794d */ /* 0x000fea0003800000 */
.L_x_19:
[----:B--2---:R2:W1:Y:S02]  /*8100*/  SYNCS.PHASECHK.TRANS64.TRYWAIT P0, [R2+URZ+0x120], R3 ;  /* 0x00012003020075a7 */ /* 0x00446400080011ff */
[----:B-1----:R-:W-:Y:S05]  /*8110*/  @!P0 NANOSLEEP.SYNCS 0x989680 ;  /* 0x009896800000895d */ /* 0x002fea0003900000 */
[----:B------:R-:W1:Y:S02]  /*8120*/  @!P0 SYNCS.PHASECHK.TRANS64 P0, [R2+URZ+0x120], R3 ;  /* 0x00012003020085a7 */ /* 0x000e6400080010ff */
[----:B-1----:R-:W-:Y:S05]  /*8130*/  @!P0 BRA `(.L_x_19) ;  /* 0xfffffffc00f08947 */ /* 0x002fea000383ffff */
[----:B------:R-:W-:Y:S05]  /*8140*/  BRA `(.L_x_125) ;  /* 0xffffff9400347947 */ /* 0x000fea000383ffff */
.L_x_22:
[----:B-1----:R-:W-:Y:S07]  /*8150*/  MOV R2, UR33 ;  /* 0x0000002100027c02 */ /* 0x002fee0008000f00 */
.L_x_126:
[----:B-1----:R1:W2:Y:S02]  /*8160*/  SYNCS.PHASECHK.TRANS64.TRYWAIT P0, [R2+URZ+0x38], R4 ;  /* 0x00003804020075a7 */ /* 0x0022a400080011ff */
[----:B--2---:R-:W-:Y:S05]  /*8170*/  @!P0 NANOSLEEP.SYNCS 0x989680 ;  /* 0x009896800000895d */ /* 0x004fea0003900000 */
[----:B------:R-:W2:Y:S02]  /*8180*/  @!P0 SYNCS.PHASECHK.TRANS64 P0, [R2+URZ+0x38], R4 ;  /* 0x00003804020085a7 */ /* 0x000ea400080010ff */
[----:B--2---:R-:W-:Y:S05]  /*8190*/  @!P0 BRA `(.L_x_126) ;  /* 0xfffffffc00f08947 */ /* 0x004fea000383ffff */
[----:B------:R-:W-:Y:S05]  /*81a0*/  BRA `(.L_x_21) ;  /* 0xffffff9400847947 */ /* 0x000fea000383ffff */
.L_x_28:
[----:B-1----:R-:W-:Y:S07]  /*81b0*/  MOV R2, UR17 ;  /* 0x0000001100027c02 */ /* 0x002fee0008000f00 */
.L_x_127:
[----:B-1----:R1:W2:Y:S02]  /*81c0*/  SYNCS.PHASECHK.TRANS64.TRYWAIT P0, [R2+URZ+0x38], R4 ;  /* 0x00003804020075a7 */ /* 0x0022a400080011ff */
[----:B--2---:R-:W-:Y:S05]  /*81d0*/  @!P0 NANOSLEEP.SYNCS 0x989680 ;  /* 0x009896800000895d */ /* 0x004fea0003900000 */
[----:B------:R-:W2:Y:S02]  /*81e0*/  @!P0 SYNCS.PHASECHK.TRANS64 P0, [R2+URZ+0x38], R4 ;  /* 0x00003804020085a7 */ /* 0x000ea400080010ff */
[----:B--2---:R-:W-:Y:S05]  /*81f0*/  @!P0 BRA `(.L_x_127) ;  /* 0xfffffffc00f08947 */ /* 0x004fea000383ffff */
[----:B------:R-:W-:Y:S05]  /*8200*/  BRA `(.L_x_27) ;  /* 0xffffff98002c7947 */ /* 0x000fea000383ffff */
.L_x_32:
[----:B-1----:R1:W2:Y:S02]  /*8210*/  SYNCS.PHASECHK.TRANS64.TRYWAIT P0, [R2+URZ+0xb0], R3 ;  /* 0x0000b003020075a7 */ /* 0x0022a400080011ff */
[----:B--2---:R-:W-:Y:S05]  /*8220*/  @!P0 NANOSLEEP.SYNCS 0x989680 ;  /* 0x009896800000895d */ /* 0x004fea0003900000 */
[----:B------:R-:W2:Y:S02]  /*8230*/  @!P0 SYNCS.PHASECHK.TRANS64 P0, [R2+URZ+0xb0], R3 ;  /* 0x0000b003020085a7 */ /* 0x000ea400080010ff */
[----:B--2---:R-:W-:Y:S05]  /*8240*/  @!P0 BRA `(.L_x_32) ;  /* 0xfffffffc00f08947 */ /* 0x004fea000383ffff */
[----:B------:R-:W-:Y:S05]  /*8250*/  BRA `(.L_x_128) ;  /* 0xffffff9800bc7947 */ /* 0x000fea000383ffff */
.L_x_36:
[----:B----4-:R-:W-:-:S07]  /*8260*/  MOV R0, UR5 ;  /* 0x0000000500007c02 */ /* 0x010fce0008000f00 */
.L_x_129:
[----:B-1----:R1:W2:Y:S02]  /*8270*/  SYNCS.PHASECHK.TRANS64.TRYWAIT P0, [R0+URZ], R2 ;  /* 0x00000002000075a7 */ /* 0x0022a400080011ff */
[----:B--2---:R-:W-:Y:S05]  /*8280*/  @!P0 NANOSLEEP.SYNCS 0x989680 ;  /* 0x009896800000895d */ /* 0x004fea0003900000 */
[----:B------:R-:W2:Y:S02]  /*8290*/  @!P0 SYNCS.PHASECHK.TRANS64 P0, [R0+URZ], R2 ;  /* 0x00000002000085a7 */ /* 0x000ea400080010ff */
[----:B--2---:R-:W-:Y:S05]  /*82a0*/  @!P0 BRA `(.L_x_129) ;  /* 0xfffffffc00f08947 */ /* 0x004fea000383ffff */
[----:B------:R-:W-:Y:S05]  /*82b0*/  BRA `(.L_x_130) ;  /* 0xffffffa0002c7947 */ /* 0x000fea000383ffff */
.L_x_37:
[----:B----4-:R-:W-:-:S07]  /*82c0*/  MOV R0, UR5 ;  /* 0x0000000500007c02 */ /* 0x010fce0008000f00 */
.L_x_131:
[----:B-1----:R1:W2:Y:S02]  /*82d0*/  SYNCS.PHASECHK.TRANS64.TRYWAIT P0, [R0+URZ], R3 ;  /* 0x00000003000075a7 */ /* 0x0022a400080011ff */
[----:B--2---:R-:W-:Y:S05]  /*82e0*/  @!P0 NANOSLEEP.SYNCS 0x989680 ;  /* 0x009896800000895d */ /* 0x004fea0003900000 */
[----:B------:R-:W2:Y:S02]  /*82f0*/  @!P0 SYNCS.PHASECHK.TRANS64 P0, [R0+URZ], R3 ;  /* 0x00000003000085a7 */ /* 0x000ea400080010ff */
[----:B--2---:R-:W-:Y:S05]  /*8300*/  @!P0 BRA `(.L_x_131) ;  /* 0xfffffffc00f08947 */ /* 0x004fea000383ffff */
[----:B------:R-:W-:Y:S05]  /*8310*/  BRA `(.L_x_132) ;  /* 0xffffffa000387947 */ /* 0x000fea000383ffff */
.L_x_38:
[----:B----4-:R-:W-:-:S07]  /*8320*/  MOV R0, UR5 ;  /* 0x0000000500007c02 */ /* 0x010fce0008000f00 */
.L_x_133:
[----:B-1----:R1:W2:Y:S02]  /*8330*/  SYNCS.PHASECHK.TRANS64.TRYWAIT P0, [R0+URZ], R3 ;  /* 0x00000003000075a7 */ /* 0x0022a400080011ff */
[----:B--2---:R-:W-:Y:S05]  /*8340*/  @!P0 NANOSLEEP.SYNCS 0x989680 ;  /* 0x009896800000895d */ /* 0x004fea0003900000 */
[----:B------:R-:W2:Y:S02]  /*8350*/  @!P0 SYNCS.PHASECHK.TRANS64 P0, [R0+URZ], R3 ;  /* 0x00000003000085a7 */ /* 0x000ea400080010ff */
[----:B--2---:R-:W-:Y:S05]  /*8360*/  @!P0 BRA `(.L_x_133) ;  /* 0xfffffffc00f08947 */ /* 0x004fea000383ffff */
[----:B------:R-:W-:Y:S05]  /*8370*/  BRA `(.L_x_134) ;  /* 0xffffffa000447947 */ /* 0x000fea000383ffff */
.L_x_39:
[----:B----4-:R-:W-:-:S07]  /*8380*/  MOV R0, UR5 ;  /* 0x0000000500007c02 */ /* 0x010fce0008000f00 */
.L_x_135:
[----:B-1----:R1:W2:Y:S02]  /*8390*/  SYNCS.PHASECHK.TRANS64.TRYWAIT P0, [R0+URZ], R3 ;  /* 0x00000003000075a7 */ /* 0x0022a400080011ff */
[----:B--2---:R-:W-:Y:S05]  /*83a0*/  @!P0 NANOSLEEP.SYNCS 0x989680 ;  /* 0x009896800000895d */ /* 0x004fea0003900000 */
[----:B------:R-:W2:Y:S02]  /*83b0*/  @!P0 SYNCS.PHASECHK.TRANS64 P0, [R0+URZ], R3 ;  /* 0x00000003000085a7 */ /* 0x000ea400080010ff */
[----:B--2---:R-:W-:Y:S05]  /*83c0*/  @!P0 BRA `(.L_x_135) ;  /* 0xfffffffc00f08947 */ /* 0x004fea000383ffff */
[----:B------:R-:W-:Y:S05]  /*83d0*/  BRA `(.L_x_136) ;  /* 0xffffffa000507947 */ /* 0x000fea000383ffff */
.L_x_40:
[----:B----4-:R-:W-:-:S07]  /*83e0*/  MOV R0, UR5 ;  /* 0x0000000500007c02 */ /* 0x010fce0008000f00 */
.L_x_137:
[----:B-1----:R1:W2:Y:S02]  /*83f0*/  SYNCS.PHASECHK.TRANS64.TRYWAIT P0, [R0+URZ], R3 ;  /* 0x00000003000075a7 */ /* 0x0022a400080011ff */
[----:B--2---:R-:W-:Y:S05]  /*8400*/  @!P0 NANOSLEEP.SYNCS 0x989680 ;  /* 0x009896800000895d */ /* 0x004fea0003900000 */
[----:B------:R-:W2:Y:S02]  /*8410*/  @!P0 SYNCS.PHASECHK.TRANS64 P0, [R0+URZ], R3 ;  /* 0x00000003000085a7 */ /* 0x000ea400080010ff */
[----:B--2---:R-:W-:Y:S05]  /*8420*/  @!P0 BRA `(.L_x_137) ;  /* 0xfffffffc00f08947 */ /* 0x004fea000383ffff */
[----:B------:R-:W-:Y:S05]  /*8430*/  BRA `(.L_x_138) ;  /* 0xffffffa0005c7947 */ /* 0x000fea000383ffff */
.L_x_41:
[----:B----4-:R-:W-:-:S07]  /*8440*/  MOV R0, UR5 ;  /* 0x0000000500007c02 */ /* 0x010fce0008000f00 */
.L_x_139:
[----:B-1----:R1:W2:Y:S02]  /*8450*/  SYNCS.PHASECHK.TRANS64.TRYWAIT P0, [R0+URZ], R3 ;  /* 0x00000003000075a7 */ /* 0x0022a400080011ff */
[----:B--2---:R-:W-:Y:S05]  /*8460*/  @!P0 NANOSLEEP.SYNCS 0x989680 ;  /* 0x009896800000895d */ /* 0x004fea0003900000 */
[----:B------:R-:W2:Y:S02]  /*8470*/  @!P0 SYNCS.PHASECHK.TRANS64 P0, [R0+URZ], R3 ;  /* 0x00000003000085a7 */ /* 0x000ea400080010ff */
[----:B--2---:R-:W-:Y:S05]  /*8480*/  @!P0 BRA `(.L_x_139) ;  /* 0xfffffffc00f08947 */ /* 0x004fea000383ffff */
[----:B------:R-:W-:Y:S05]  /*8490*/  BRA `(.L_x_140) ;  /* 0xffffffa000687947 */ /* 0x000fea000383ffff */
.L_x_44:
[----:B-1----:R1:W2:Y:S02]  /*84a0*/  SYNCS.PHASECHK.TRANS64.TRYWAIT P0, [R0+URZ+0x110], R4 ;  /* 0x00011004000075a7 */ /* 0x0022a400080011ff */
[----:B--2---:R-:W-:Y:S05]  /*84b0*/  @!P0 NANOSLEEP.SYNCS 0x989680 ;  /* 0x009896800000895d */ /* 0x004fea0003900000 */
[----:B------:R-:W2:Y:S02]  /*84c0*/  @!P0 SYNCS.PHASECHK.TRANS64 P0, [R0+URZ+0x110], R4 ;  /* 0x00011004000085a7 */ /* 0x000ea400080010ff */
[----:B--2---:R-:W-:Y:S05]  /*84d0*/  @!P0 BRA `(.L_x_44) ;  /* 0xfffffffc00f08947 */ /* 0x004fea000383ffff */
[----:B------:R-:W-:Y:S05]  /*84e0*/  BRA `(.L_x_141) ;  /* 0xffffffa000c47947 */ /* 0x000fea000383ffff */
.L_x_45:
[----:B------:R-:W-:-:S07]  /*84f0*/  MOV R0, UR5 ;  /* 0x0000000500007c02 */ /* 0x000fce0008000f00 */
.L_x_142:
[----:B-1----:R1:W2:Y:S02]  /*8500*/  SYNCS.PHASECHK.TRANS64.TRYWAIT P0, [R0+URZ+0xc0], R5 ;  /* 0x0000c005000075a7 */ /* 0x0022a400080011ff */
[----:B--2---:R-:W-:Y:S05]  /*8510*/  @!P0 NANOSLEEP.SYNCS 0x989680 ;  /* 0x009896800000895d */ /* 0x004fea0003900000 */
[----:B------:R-:W2:Y:S02]  /*8520*/  @!P0 SYNCS.PHASECHK.TRANS64 P0, [R0+URZ+0xc0], R5 ;  /* 0x0000c005000085a7 */ /* 0x000ea400080010ff */
[----:B--2---:R-:W-:Y:S05]  /*8530*/  @!P0 BRA `(.L_x_142) ;  /* 0xfffffffc00f08947 */ /* 0x004fea000383ffff */
[----:B------:R-:W-:Y:S05]  /*8540*/  BRA `(.L_x_143) ;  /* 0xffffffa000d47947 */ /* 0x000fea000383ffff */
.L_x_46:
[----:B-1----:R1:W2:Y:S02]  /*8550*/  SYNCS.PHASECHK.TRANS64.TRYWAIT P1, [R0+URZ+0xb0], R4 ;  /* 0x0000b004000075a7 */ /* 0x0022a400080211ff */
[----:B--2---:R-:W-:Y:S05]  /*8560*/  @!P1 NANOSLEEP.SYNCS 0x989680 ;  /* 0x009896800000995d */ /* 0x004fea0003900000 */
[----:B------:R-:W2:Y:S02]  /*8570*/  @!P1 SYNCS.PHASECHK.TRANS64 P1, [R0+URZ+0xb0], R4 ;  /* 0x0000b004000095a7 */ /* 0x000ea400080210ff */
[----:B--2---:R-:W-:Y:S05]  /*8580*/  @!P1 BRA `(.L_x_46) ;  /* 0xfffffffc00f09947 */ /* 0x004fea000383ffff */
[----:B------:R-:W-:Y:S05]  /*8590*/  BRA `(.L_x_144) ;  /* 0xffffffa400047947 */ /* 0x000fea000383ffff */
.L_x_49:
[----:B------:R-:W-:-:S07]  /*85a0*/  MOV R0, UR5 ;  /* 0x0000000500007c02 */ /* 0x000fce0008000f00 */
.L_x_145:
[----:B-1----:R1:W2:Y:S02]  /*85b0*/  SYNCS.PHASECHK.TRANS64.TRYWAIT P0, [R0+URZ+0xc0], R2 ;  /* 0x0000c002000075a7 */ /* 0x0022a400080011ff */
[----:B--2---:R-:W-:Y:S05]  /*85c0*/  @!P0 NANOSLEEP.SYNCS 0x989680 ;  /* 0x009896800000895d */ /* 0x004fea0003900000 */
[----:B------:R-:W2:Y:S02]  /*85d0*/  @!P0 SYNCS.PHASECHK.TRANS64 P0, [R0+URZ+0xc0], R2 ;  /* 0x0000c002000085a7 */ /* 0x000ea400080010ff */
[----:B--2---:R-:W-:Y:S05]  /*85e0*/  @!P0 BRA `(.L_x_145) ;  /* 0xfffffffc00f08947 */ /* 0x004fea000383ffff */
[----:B------:R-:W-:Y:S05]  /*85f0*/  BRA `(.L_x_48) ;  /* 0xffffffa400587947 */ /* 0x000fea000383ffff */
.L_x_56:
[----:B-1----:R1:W2:Y:S02]  /*8600*/  SYNCS.PHASECHK.TRANS64.TRYWAIT P1, [R0+URZ+0xb0], R2 ;  /* 0x0000b002000075a7 */ /* 0x0022a400080211ff */
[----:B--2---:R-:W-:Y:S05]  /*8610*/  @!P1 NANOSLEEP.SYNCS 0x989680 ;  /* 0x009896800000995d */ /* 0x004fea0003900000 */
[----:B------:R-:W2:Y:S02]  /*8620*/  @!P1 SYNCS.PHASECHK.TRANS64 P1, [R0+URZ+0xb0], R2 ;  /* 0x0000b002000095a7 */ /* 0x000ea400080210ff */
[----:B--2---:R-:W-:Y:S05]  /*8630*/  @!P1 BRA `(.L_x_56) ;  /* 0xfffffffc00f09947 */ /* 0x004fea000383ffff */
[----:B------:R-:W-:Y:S05]  /*8640*/  BRA `(.L_x_146) ;  /* 0xffffffa800c87947 */ /* 0x000fea000383ffff */
.L_x_57:
[----:B------:R-:W-:-:S07]  /*8650*/  MOV R2, UR14 ;  /* 0x0000000e00027c02 */ /* 0x000fce0008000f00 */
.L_x_147:
[----:B-1----:R1:W2:Y:S02]  /*8660*/  SYNCS.PHASECHK.TRANS64.TRYWAIT P0, [R2+URZ+0xf0], R0 ;  /* 0x0000f000020075a7 */ /* 0x0022a400080011ff */
[----:B--2---:R-:W-:Y:S05]  /*8670*/  @!P0 NANOSLEEP.SYNCS 0x989680 ;  /* 0x009896800000895d */ /* 0x004fea0003900000 */
[----:B------:R-:W2:Y:S02]  /*8680*/  @!P0 SYNCS.PHASECHK.TRANS64 P0, [R2+URZ+0xf0], R0 ;  /* 0x0000f000020085a7 */ /* 0x000ea400080010ff */
[----:B--2---:R-:W-:Y:S05]  /*8690*/  @!P0 BRA `(.L_x_147) ;  /* 0xfffffffc00f08947 */ /* 0x004fea000383ffff */
[----:B------:R-:W-:Y:S05]  /*86a0*/  BRA `(.L_x_148) ;  /* 0xffffffac00007947 */ /* 0x000fea000383ffff */
.L_x_60:
[----:B------:R-:W-:Y:S07]  /*86b0*/  MOV R0, UR7 ;  /* 0x0000000700007c02 */ /* 0x000fee0008000f00 */
.L_x_149:
[----:B-1----:R1:W2:Y:S02]  /*86c0*/  SYNCS.PHASECHK.TRANS64.TRYWAIT P0, [R0+URZ], R2 ;  /* 0x00000002000075a7 */ /* 0x0022a400080011ff */
[----:B--2---:R-:W-:Y:S05]  /*86d0*/  @!P0 NANOSLEEP.SYNCS 0x989680 ;  /* 0x009896800000895d */ /* 0x004fea0003900000 */
[----:B------:R-:W2:Y:S02]  /*86e0*/  @!P0 SYNCS.PHASECHK.TRANS64 P0, [R0+URZ], R2 ;  /* 0x00000002000085a7 */ /* 0x000ea400080010ff */
[----:B--2---:R-:W-:Y:S05]  /*86f0*/  @!P0 BRA `(.L_x_149) ;  /* 0xfffffffc00f08947 */ /* 0x004fea000383ffff */
[----:B------:R-:W-:Y:S05]  /*8700*/  BRA `(.L_x_59) ;  /* 0xffffffac001c7947 */ /* 0x000fea000383ffff */
.L_x_63:
[----:B------:R-:W-:-:S07]  /*8710*/  MOV R0, UR5 ;  /* 0x0000000500007c02 */ /* 0x000fce0008000f00 */
.L_x_150:
[----:B--2---:R2:W3:Y:S02]  /*8720*/  SYNCS.PHASECHK.TRANS64.TRYWAIT P0, [R0+URZ], R2 ;  /* 0x00000002000075a7 */ /* 0x0044e400080011ff */
[----:B---3--:R-:W-:Y:S05]  /*8730*/  @!P0 NANOSLEEP.SYNCS 0x989680 ;  /* 0x009896800000895d */ /* 0x008fea0003900000 */
[----:B------:R-:W3:Y:S02]  /*8740*/  @!P0 SYNCS.PHASECHK.TRANS64 P0, [R0+URZ], R2 ;  /* 0x00000002000085a7 */ /* 0x000ee400080010ff */
[----:B---3--:R-:W-:Y:S05]  /*8750*/  @!P0 BRA `(.L_x_150) ;  /* 0xfffffffc00f08947 */ /* 0x008fea000383ffff */
[----:B------:R-:W-:Y:S05]  /*8760*/  BRA `(.L_x_151) ;  /* 0xffffffac00f87947 */ /* 0x000fea000383ffff */
.L_x_64:
[----:B------:R-:W-:-:S07]  /*8770*/  MOV R0, UR5 ;  /* 0x0000000500007c02 */ /* 0x000fce0008000f00 */
.L_x_152:
[----:B--2---:R2:W3:Y:S02]  /*8780*/  SYNCS.PHASECHK.TRANS64.TRYWAIT P0, [R0+URZ], R3 ;  /* 0x00000003000075a7 */ /* 0x0044e400080011ff */
[----:B---3--:R-:W-:Y:S05]  /*8790*/  @!P0 NANOSLEEP.SYNCS 0x989680 ;  /* 0x009896800000895d */ /* 0x008fea0003900000 */
[----:B------:R-:W3:Y:S02]  /*87a0*/  @!P0 SYNCS.PHASECHK.TRANS64 P0, [R0+URZ], R3 ;  /* 0x00000003000085a7 */ /* 0x000ee400080010ff */
[----:B---3--:R-:W-:Y:S05]  /*87b0*/  @!P0 BRA `(.L_x_152) ;  /* 0xfffffffc00f08947 */ /* 0x008fea000383ffff */
[----:B------:R-:W-:Y:S05]  /*87c0*/  BRA `(.L_x_153) ;  /* 0xffffffb000047947 */ /* 0x000fea000383ffff */
.L_x_65:
[----:B------:R-:W-:-:S07]  /*87d0*/  MOV R0, UR5 ;  /* 0x0000000500007c02 */ /* 0x000fce0008000f00 */
.L_x_154:
[----:B--2---:R2:W3:Y:S02]  /*87e0*/  SYNCS.PHASECHK.TRANS64.TRYWAIT P0, [R0+URZ], R3 ;  /* 0x00000003000075a7 */ /* 0x0044e400080011ff */
[----:B---3--:R-:W-:Y:S05]  /*87f0*/  @!P0 NANOSLEEP.SYNCS 0x989680 ;  /* 0x009896800000895d */ /* 0x008fea0003900000 */
[----:B------:R-:W3:Y:S02]  /*8800*/  @!P0 SYNCS.PHASECHK.TRANS64 P0, [R0+URZ], R3 ;  /* 0x00000003000085a7 */ /* 0x000ee400080010ff */
[----:B---3--:R-:W-:Y:S05]  /*8810*/  @!P0 BRA `(.L_x_154) ;  /* 0xfffffffc00f08947 */ /* 0x008fea000383ffff */
[----:B------:R-:W-:Y:S05]  /*8820*/  BRA `(.L_x_155) ;  /* 0xffffffb000107947 */ /* 0x000fea000383ffff */
.L_x_66:
[----:B--2---:R-:W-:-:S07]  /*8830*/  MOV R0, UR6 ;  /* 0x0000000600007c02 */ /* 0x004fce0008000f00 */
.L_x_156:
[----:B--2---:R2:W3:Y:S02]  /*8840*/  SYNCS.PHASECHK.TRANS64.TRYWAIT P0, [R0+URZ], R2 ;  /* 0x00000002000075a7 */ /* 0x0044e400080011ff */
[----:B---3--:R-:W-:Y:S05]  /*8850*/  @!P0 NANOSLEEP.SYNCS 0x989680 ;  /* 0x009896800000895d */ /* 0x008fea0003900000 */
[----:B------:R-:W3:Y:S02]  /*8860*/  @!P0 SYNCS.PHASECHK.TRANS64 P0, [R0+URZ], R2 ;  /* 0x00000002000085a7 */ /* 0x000ee400080010ff */
[----:B---3--:R-:W-:Y:S05]  /*8870*/  @!P0 BRA `(.L_x_156) ;  /* 0xfffffffc00f08947 */ /* 0x008fea000383ffff */
[----:B------:R-:W-:Y:S05]  /*8880*/  BRA `(.L_x_157) ;  /* 0xffffffb0001c7947 */ /* 0x000fea000383ffff */
.L_x_71:
[----:B--2---:R2:W3:Y:S02]  /*8890*/  SYNCS.PHASECHK.TRANS64.TRYWAIT P0, [R0+URZ+0xb0], R2 ;  /* 0x0000b002000075a7 */ /* 0x0044e400080011ff */
[----:B---3--:R-:W-:Y:S05]  /*88a0*/  @!P0 NANOSLEEP.SYNCS 0x989680 ;  /* 0x009896800000895d */ /* 0x008fea0003900000 */
[----:B------:R-:W3:Y:S02]  /*88b0*/  @!P0 SYNCS.PHASECHK.TRANS64 P0, [R0+URZ+0xb0], R2 ;  /* 0x0000b002000085a7 */ /* 0x000ee400080010ff */
[----:B---3--:R-:W-:Y:S05]  /*88c0*/  @!P0 BRA `(.L_x_71) ;  /* 0xfffffffc00f08947 */ /* 0x008fea000383ffff */
[----:B------:R-:W-:Y:S05]  /*88d0*/  BRA `(.L_x_158) ;  /* 0xffffffb400247947 */ /* 0x000fea000383ffff */
.L_x_74:
[----:B------:R-:W-:Y:S07]  /*88e0*/  MOV R0, UR7 ;  /* 0x0000000700007c02 */ /* 0x000fee0008000f00 */
.L_x_159:
[----:B--2---:R2:W3:Y:S02]  /*88f0*/  SYNCS.PHASECHK.TRANS64.TRYWAIT P0, [R0+URZ+0xa8], R2 ;  /* 0x0000a802000075a7 */ /* 0x0044e400080011ff */
[----:B---3--:R-:W-:Y:S05]  /*8900*/  @!P0 NANOSLEEP.SYNCS 0x989680 ;  /* 0x009896800000895d */ /* 0x008fea0003900000 */
[----:B------:R-:W3:Y:S02]  /*8910*/  @!P0 SYNCS.PHASECHK.TRANS64 P0, [R0+URZ+0xa8], R2 ;  /* 0x0000a802000085a7 */ /* 0x000ee400080010ff */
[----:B---3--:R-:W-:Y:S05]  /*8920*/  @!P0 BRA `(.L_x_159) ;  /* 0xfffffffc00f08947 */ /* 0x008fea000383ffff */
[----:B------:R-:W-:Y:S05]  /*8930*/  BRA `(.L_x_73) ;  /* 0xffffffb800047947 */ /* 0x000fea000383ffff */
.L_x_77:
[----:B------:R-:W-:Y:S07]  /*8940*/  MOV R0, UR7 ;  /* 0x0000000700007c02 */ /* 0x000fee0008000f00 */
.L_x_160:
[----:B-1----:R1:W2:Y:S02]  /*8950*/  SYNCS.PHASECHK.TRANS64.TRYWAIT P0, [R0+URZ+0x88], R14 ;  /* 0x0000880e000075a7 */ /* 0x0022a400080011ff */
[----:B--2---:R-:W-:Y:S05]  /*8960*/  @!P0 NANOSLEEP.SYNCS 0x989680 ;  /* 0x009896800000895d */ /* 0x004fea0003900000 */
[----:B------:R-:W2:Y:S02]  /*8970*/  @!P0 SYNCS.PHASECHK.TRANS64 P0, [R0+URZ+0x88], R14 ;  /* 0x0000880e000085a7 */ /* 0x000ea400080010ff */
[----:B--2---:R-:W-:Y:S05]  /*8980*/  @!P0 BRA `(.L_x_160) ;  /* 0xfffffffc00f08947 */ /* 0x004fea000383ffff */
[----:B------:R-:W-:Y:S05]  /*8990*/  BRA `(.L_x_161) ;  /* 0xffffffb8007c7947 */ /* 0x000fea000383ffff */
.L_x_78:
[----:B------:R-:W-:Y:S07]  /*89a0*/  MOV R0, UR7 ;  /* 0x0000000700007c02 */ /* 0x000fee0008000f00 */
.L_x_162:
[----:B-1----:R1:W2:Y:S02]  /*89b0*/  SYNCS.PHASECHK.TRANS64.TRYWAIT P0, [R0+URZ+0x90], R14 ;  /* 0x0000900e000075a7 */ /* 0x0022a400080011ff */
[----:B--2---:R-:W-:Y:S05]  /*89c0*/  @!P0 NANOSLEEP.SYNCS 0x989680 ;  /* 0x009896800000895d */ /* 0x004fea0003900000 */
[----:B------:R-:W2:Y:S02]  /*89d0*/  @!P0 SYNCS.PHASECHK.TRANS64 P0, [R0+URZ+0x90], R14 ;  /* 0x0000900e000085a7 */ /* 0x000ea400080010ff */
[----:B--2---:R-:W-:Y:S05]  /*89e0*/  @!P0 BRA `(.L_x_162) ;  /* 0xfffffffc00f08947 */ /* 0x004fea000383ffff */
[----:B------:R-:W-:Y:S05]  /*89f0*/  BRA `(.L_x_163) ;  /* 0xffffffb800b87947 */ /* 0x000fea000383ffff */
.L_x_79:
[----:B------:R-:W-:Y:S07]  /*8a00*/  MOV R0, UR7 ;  /* 0x0000000700007c02 */ /* 0x000fee0008000f00 */
.L_x_164:
[----:B-1----:R1:W2:Y:S02]  /*8a10*/  SYNCS.PHASECHK.TRANS64.TRYWAIT P0, [R0+URZ+0x98], R14 ;  /* 0x0000980e000075a7 */ /* 0x0022a400080011ff */
[----:B--2---:R-:W-:Y:S05]  /*8a20*/  @!P0 NANOSLEEP.SYNCS 0x989680 ;  /* 0x009896800000895d */ /* 0x004fea0003900000 */
[----:B------:R-:W2:Y:S02]  /*8a30*/  @!P0 SYNCS.PHASECHK.TRANS64 P0, [R0+URZ+0x98], R14 ;  /* 0x0000980e000085a7 */ /* 0x000ea400080010ff */
[----:B--2---:R-:W-:Y:S05]  /*8a40*/  @!P0 BRA `(.L_x_164) ;  /* 0xfffffffc00f08947 */ /* 0x004fea000383ffff */
[----:B------:R-:W-:Y:S05]  /*8a50*/  BRA `(.L_x_165) ;  /* 0xffffffbc003c7947 */ /* 0x000fea000383ffff */
.L_x_81:
[----:B------:R-:W-:-:S07]  /*8a60*/  MOV R0, UR7 ;  /* 0x0000000700007c02 */ /* 0x000fce0008000f00 */
.L_x_166:
[----:B-1----:R1:W3:Y:S02]  /*8a70*/  SYNCS.PHASECHK.TRANS64.TRYWAIT P0, [R0+URZ+0x88], R2 ;  /* 0x00008802000075a7 */ /* 0x0022e400080011ff */
[----:B---3--:R-:W-:Y:S05]  /*8a80*/  @!P0 NANOSLEEP.SYNCS 0x989680 ;  /* 0x009896800000895d */ /* 0x008fea0003900000 */
[----:B------:R-:W3:Y:S02]  /*8a90*/  @!P0 SYNCS.PHASECHK.TRANS64 P0, [R0+URZ+0x88], R2 ;  /* 0x00008802000085a7 */ /* 0x000ee400080010ff */
[----:B---3--:R-:W-:Y:S05]  /*8aa0*/  @!P0 BRA `(.L_x_166) ;  /* 0xfffffffc00f08947 */ /* 0x008fea000383ffff */
[----:B------:R-:W-:Y:S05]  /*8ab0*/  BRA `(.L_x_167) ;  /* 0xffffffbc00ac7947 */ /* 0x000fea000383ffff */
.L_x_82:
[----:B-1----:R-:W-:-:S07]  /*8ac0*/  MOV R0, UR7 ;  /* 0x0000000700007c02 */ /* 0x002fce0008000f00 */
.L_x_168:
[----:B-1----:R1:W3:Y:S02]  /*8ad0*/  SYNCS.PHASECHK.TRANS64.TRYWAIT P0, [R0+URZ+0x90], R2 ;  /* 0x00009002000075a7 */ /* 0x0022e400080011ff */
[----:B---3--:R-:W-:Y:S05]  /*8ae0*/  @!P0 NANOSLEEP.SYNCS 0x989680 ;  /* 0x009896800000895d */ /* 0x008fea0003900000 */
[----:B------:R-:W3:Y:S02]  /*8af0*/  @!P0 SYNCS.PHASECHK.TRANS64 P0, [R0+URZ+0x90], R2 ;  /* 0x00009002000085a7 */ /* 0x000ee400080010ff */
[----:B---3--:R-:W-:Y:S05]  /*8b00*/  @!P0 BRA `(.L_x_168) ;  /* 0xfffffffc00f08947 */ /* 0x008fea000383ffff */
[----:B------:R-:W-:Y:S05]  /*8b10*/  BRA `(.L_x_169) ;  /* 0xffffffbc009c7947 */ /* 0x000fea000383ffff */
.L_x_84:
[----:B--2---:R2:W4:Y:S02]  /*8b20*/  SYNCS.PHASECHK.TRANS64.TRYWAIT P0, [R0+URZ+0xb0], R2 ;  /* 0x0000b002000075a7 */ /* 0x00452400080011ff */
[----:B----4-:R-:W-:Y:S05]  /*8b30*/  @!P0 NANOSLEEP.SYNCS 0x989680 ;  /* 0x009896800000895d */ /* 0x010fea0003900000 */
[----:B------:R-:W4:Y:S02]  /*8b40*/  @!P0 SYNCS.PHASECHK.TRANS64 P0, [R0+URZ+0xb0], R2 ;  /* 0x0000b002000085a7 */ /* 0x000f2400080010ff */
[----:B----4-:R-:W-:Y:S05]  /*8b50*/  @!P0 BRA `(.L_x_84) ;  /* 0xfffffffc00f08947 */ /* 0x010fea000383ffff */
[----:B------:R-:W-:Y:S05]  /*8b60*/  BRA `(.L_x_170) ;  /* 0xffffffc000647947 */ /* 0x000fea000383ffff */
.L_x_95:
[----:B-1----:R-:W-:Y:S04]  /*8b70*/  MOV R2, UR48 ;  /* 0x0000003000027c02 */ /* 0x002fe80008000f00 */
[----:B------:R1:W3:Y:S03]  /*8b80*/  SYNCS.PHASECHK.TRANS64.TRYWAIT P1, [R2+URZ+0x70], R3 ;  /* 0x00007003020075a7 */ /* 0x0002e600080211ff */
[----:B---3--:R-:W-:Y:S05]  /*8b90*/  @!P1 NANOSLEEP.SYNCS 0x989680 ;  /* 0x009896800000995d */ /* 0x008fea0003900000 */
[----:B------:R-:W3:Y:S02]  /*8ba0*/  @!P1 SYNCS.PHASECHK.TRANS64 P1, [R2+URZ+0x70], R3 ;  /* 0x00007003020095a7 */ /* 0x000ee400080210ff */
[----:B---3--:R-:W-:Y:S05]  /*8bb0*/  @!P1 BRA `(.L_x_95) ;  /* 0xfffffffc00ec9947 */ /* 0x008fea000383ffff */
[----:B------:R-:W-:Y:S05]  /*8bc0*/  BRA `(.L_x_94) ;  /* 0xffffffcc00707947 */ /* 0x000fea000383ffff */
.L_x_97:
[----:B-1----:R1:W4:Y:S02]  /*8bd0*/  SYNCS.PHASECHK.TRANS64.TRYWAIT P0, [R64+URZ+0xd0], R0 ;  /* 0x0000d000400075a7 */ /* 0x00232400080011ff */
[----:B----4-:R-:W-:Y:S05]  /*8be0*/  @!P0 NANOSLEEP.SYNCS 0x989680 ;  /* 0x009896800000895d */ /* 0x010fea0003900000 */
[----:B------:R-:W4:Y:S02]  /*8bf0*/  @!P0 SYNCS.PHASECHK.TRANS64 P0, [R64+URZ+0xd0], R0 ;  /* 0x0000d000400085a7 */ /* 0x000f2400080010ff */
[----:B----4-:R-:W-:Y:S05]  /*8c00*/  @!P0 BRA `(.L_x_97) ;  /* 0xfffffffc00f08947 */ /* 0x010fea000383ffff */
[----:B------:R-:W-:Y:S05]  /*8c10*/  BRA `(.L_x_96) ;  /* 0xffffffcc00987947 */ /* 0x000fea000383ffff */
.L_x_106:
[----:B--2---:R2:W4:Y:S02]  /*8c20*/  SYNCS.PHASECHK.TRANS64.TRYWAIT P0, [R2+URZ+0x70], R0 ;  /* 0x00007000020075a7 */ /* 0x00452400080011ff */
[----:B----4-:R-:W-:Y:S05]  /*8c30*/  @!P0 NANOSLEEP.SYNCS 0x989680 ;  /* 0x009896800000895d */ /* 0x010fea0003900000 */
[----:B------:R-:W4:Y:S02]  /*8c40*/  @!P0 SYNCS.PHASECHK.TRANS64 P0, [R2+URZ+0x70], R0 ;  /* 0x00007000020085a7 */ /* 0x000f2400080010ff */
[----:B----4-:R-:W-:Y:S05]  /*8c50*/  @!P0 BRA `(.L_x_106) ;  /* 0xfffffffc00f08947 */ /* 0x010fea000383ffff */
[----:B------:R-:W-:Y:S05]  /*8c60*/  BRA `(.L_x_105) ;  /* 0xffffffd800787947 */ /* 0x000fea000383ffff */
.L_x_115:
[----:B--2---:R2:W4:Y:S02]  /*8c70*/  SYNCS.PHASECHK.TRANS64.TRYWAIT P0, [R4+URZ+0x70], R5 ;  /* 0x00007005040075a7 */ /* 0x00452400080011ff */
[----:B----4-:R-:W-:Y:S05]  /*8c80*/  @!P0 NANOSLEEP.SYNCS 0x989680 ;  /* 0x009896800000895d */ /* 0x010fea0003900000 */
[----:B------:R-:W4:Y:S02]  /*8c90*/  @!P0 SYNCS.PHASECHK.TRANS64 P0, [R4+URZ+0x70], R5 ;  /* 0x00007005040085a7 */ /* 0x000f2400080010ff */
[----:B----4-:R-:W-:Y:S05]  /*8ca0*/  @!P0 BRA `(.L_x_115) ;  /* 0xfffffffc00f08947 */ /* 0x010fea000383ffff */
[----:B------:R-:W-:Y:S05]  /*8cb0*/  BRA `(.L_x_114) ;  /* 0xffffffe400807947 */ /* 0x000fea000383ffff */
        .weak           $__internal_0_$__cuda_sm10x_tcgen05_guardrail_trap_col_being_dealloced_not_returned_by_alloc
        .type           $__internal_0_$__cuda_sm10x_tcgen05_guardrail_trap_col_being_dealloced_not_returned_by_alloc,@function
        .size           $__internal_0_$__cuda_sm10x_tcgen05_guardrail_trap_col_being_dealloced_not_returned_by_alloc,($__internal_1_$__cuda_sm10x_tcgen05_guardrail_trap_phase_invalid_during_alloc - $__internal_0_$__cuda_sm10x_tcgen05_guardrail_trap_col_being_dealloced_not_returned_by_alloc)
$__internal_0_$__cuda_sm10x_tcgen05_guardrail_trap_col_being_dealloced_not_returned_by_alloc:
[----:B------:R-:W-:Y:S05]  /*8cc0*/  BPT.TRAP 0x1 ;  /* 0x000000040000795c */ /* 0x000fea0000300000 */
[----:B------:R-:W-:-:S04]  /*8cd0*/  HFMA2 R3, -RZ, RZ, 0, 0 ;  /* 0x00000000ff037431 */ /* 0x000fc800000001ff */
[----:B------:R-:W-:Y:S05]  /*8ce0*/  RET.REL.NODEC R2 `(_ZN7cutlass13device_kernelINS_4gemm6kernel13GemmUniversalIN4cute5tupleIJiiiiEEENS1_10collective13CollectiveMmaINS1_35MainloopSm100TmaUmmaWarpSpecializedILi7ELi2ELi4ENS5_IJNS4_1CILi1EEESB_SB_EEEEENS5_IJNSA_ILi128EEENSA_ILi96EEENSA_ILi64EEEEEENS_6half_tENS5_IJlSB_lEEESI_SJ_NS4_8TiledMMAINS4_8MMA_AtomIJNS4_20SM100_MMA_F16BF16_SSISI_SI_fLi128ELi96ELNS4_4UMMA5MajorE0ELSO_0ELNSN_7ScaleInE0ELSP_0EEEEEENS4_6LayoutISC_NS5_IJNSA_ILi0EEEST_ST_EEEEENS5_IJNS4_10UnderscoreESW_SW_EEEEENS4_13SM90_TMA_LOADENS4_14ComposedLayoutINS4_7SwizzleILi3ELi4ELi3EEENS4_18smem_ptr_flag_bitsILi16EEENSS_INS5_IJNSA_ILi8EEESG_EEENS5_IJSG_SB_EEEEEEEvNS4_8identityESZ_S19_vS1A_EENS_8epilogue10collective18CollectiveEpilogueINS1C_23Sm100TmaWarpSpecializedILi3ELi2ELi32ELb1ELb0EEEJSH_NS5_IJNSS_ISE_SB_EENSS_INSA_ILi32EEESB_EEEEESI_SJ_SI_SJ_NS1C_6fusion15FusionCallbacksIS1G_NS1L_17LinearCombinationISI_fSI_fLNS_15FloatRoundStyleE2EEESH_S1K_JEEENS4_5SM1004TMEM4LOAD26SM100_TMEM_LOAD_32dp32b32xESZ_NS10_INS11_ILi2ELi4ELi3EEES14_NSS_INS5_IJS15_S1I_EEENS5_IJS1I_SB_EEEEEEENS4_39AutoVectorizingCopyWithAssumedAlignmentILi128EEENS4_14SM90_TMA_STOREES1Z_S21_S21_EEEvvEEEEvNT_6ParamsE) ;  /* 0xffffff7002c47950 */ /* 0x000fea0003c3ffff */
        .weak           $__internal_1_$__cuda_sm10x_tcgen05_guardrail_trap_phase_invalid_during_alloc
        .type           $__internal_1_$__cuda_sm10x_tcgen05_guardrail_trap_phase_invalid_during_alloc,@function
        .size           $__internal_1_$__cuda_sm10x_tcgen05_guardrail_trap_phase_invalid_during_alloc,($__internal_2_$__cuda_sm10x_tcgen05_guardrail_trap_unallocated_columns_being_dealloced - $__internal_1_$__cuda_sm10x_tcgen05_guardrail_trap_phase_invalid_during_alloc)
$__internal_1_$__cuda_sm10x_tcgen05_guardrail_trap_phase_invalid_during_alloc:
[----:B------:R-:W-:Y:S05]  /*8cf0*/  BPT.TRAP 0x1 ;  /* 0x000000040000795c */ /* 0x000fea0000300000 */
[----:B------:R-:W-:-:S04]  /*8d00*/  MOV R3, 0x0 ;  /* 0x0000000000037802 */ /* 0x000fc80000000f00 */
[----:B------:R-:W-:Y:S05]  /*8d10*/  RET.REL.NODEC R2 `(_ZN7cutlass13device_kernelINS_4gemm6kernel13GemmUniversalIN4cute5tupleIJiiiiEEENS1_10collective13CollectiveMmaINS1_35MainloopSm100TmaUmmaWarpSpecializedILi7ELi2ELi4ENS5_IJNS4_1CILi1EEESB_SB_EEEEENS5_IJNSA_ILi128EEENSA_ILi96EEENSA_ILi64EEEEEENS_6half_tENS5_IJlSB_lEEESI_SJ_NS4_8TiledMMAINS4_8MMA_AtomIJNS4_20SM100_MMA_F16BF16_SSISI_SI_fLi128ELi96ELNS4_4UMMA5MajorE0ELSO_0ELNSN_7ScaleInE0ELSP_0EEEEEENS4_6LayoutISC_NS5_IJNSA_ILi0EEEST_ST_EEEEENS5_IJNS4_10UnderscoreESW_SW_EEEEENS4_13SM90_TMA_LOADENS4_14ComposedLayoutINS4_7SwizzleILi3ELi4ELi3EEENS4_18smem_ptr_flag_bitsILi16EEENSS_INS5_IJNSA_ILi8EEESG_EEENS5_IJSG_SB_EEEEEEEvNS4_8identityESZ_S19_vS1A_EENS_8epilogue10collective18CollectiveEpilogueINS1C_23Sm100TmaWarpSpecializedILi3ELi2ELi32ELb1ELb0EEEJSH_NS5_IJNSS_ISE_SB_EENSS_INSA_ILi32EEESB_EEEEESI_SJ_SI_SJ_NS1C_6fusion15FusionCallbacksIS1G_NS1L_17LinearCombinationISI_fSI_fLNS_15FloatRoundStyleE2EEESH_S1K_JEEENS4_5SM1004TMEM4LOAD26SM100_TMEM_LOAD_32dp32b32xESZ_NS10_INS11_ILi2ELi4ELi3EEES14_NSS_INS5_IJS15_S1I_EEENS5_IJS1I_SB_EEEEEEENS4_39AutoVectorizingCopyWithAssumedAlignmentILi128EEENS4_14SM90_TMA_STOREES1Z_S21_S21_EEEvvEEEEvNT_6ParamsE) ;  /* 0xffffff7002b87950 */ /* 0x000fea0003c3ffff */
        .weak           $__internal_2_$__cuda_sm10x_tcgen05_guardrail_trap_unallocated_columns_being_dealloced
        .type           $__internal_2_$__cuda_sm10x_tcgen05_guardrail_trap_unallocated_columns_being_dealloced,@function
        .size           $__internal_2_$__cuda_sm10x_tcgen05_guardrail_trap_unallocated_columns_being_dealloced,(.L_x_172 - $__internal_2_$__cuda_sm10x_tcgen05_guardrail_trap_unallocated_columns_being_dealloced)
$__internal_2_$__cuda_sm10x_tcgen05_guardrail_trap_unallocated_columns_being_dealloced:
[----:B------:R-:W-:Y:S05]  /*8d20*/  BPT.TRAP 0x1 ;  /* 0x000000040000795c */ /* 0x000fea0000300000 */
[----:B------:R-:W-:-:S04]  /*8d30*/  HFMA2 R3, -RZ, RZ, 0, 0 ;  /* 0x00000000ff037431 */ /* 0x000fc800000001ff */
[----:B------:R-:W-:Y:S05]  /*8d40*/  RET.REL.NODEC R2 `(_ZN7cutlass13device_kernelINS_4gemm6kernel13GemmUniversalIN4cute5tupleIJiiiiEEENS1_10collective13CollectiveMmaINS1_35MainloopSm100TmaUmmaWarpSpecializedILi7ELi2ELi4ENS5_IJNS4_1CILi1EEESB_SB_EEEEENS5_IJNSA_ILi128EEENSA_ILi96EEENSA_ILi64EEEEEENS_6half_tENS5_IJlSB_lEEESI_SJ_NS4_8TiledMMAINS4_8MMA_AtomIJNS4_20SM100_MMA_F16BF16_SSISI_SI_fLi128ELi96ELNS4_4UMMA5MajorE0ELSO_0ELNSN_7ScaleInE0ELSP_0EEEEEENS4_6LayoutISC_NS5_IJNSA_ILi0EEEST_ST_EEEEENS5_IJNS4_10UnderscoreESW_SW_EEEEENS4_13SM90_TMA_LOADENS4_14ComposedLayoutINS4_7SwizzleILi3ELi4ELi3EEENS4_18smem_ptr_flag_bitsILi16EEENSS_INS5_IJNSA_ILi8EEESG_EEENS5_IJSG_SB_EEEEEEEvNS4_8identityESZ_S19_vS1A_EENS_8epilogue10collective18CollectiveEpilogueINS1C_23Sm100TmaWarpSpecializedILi3ELi2ELi32ELb1ELb0EEEJSH_NS5_IJNSS_ISE_SB_EENSS_INSA_ILi32EEESB_EEEEESI_SJ_SI_SJ_NS1C_6fusion15FusionCallbacksIS1G_NS1L_17LinearCombinationISI_fSI_fLNS_15FloatRoundStyleE2EEESH_S1K_JEEENS4_5SM1004TMEM4LOAD26SM100_TMEM_LOAD_32dp32b32xESZ_NS10_INS11_ILi2ELi4ELi3EEES14_NSS_INS5_IJS15_S1I_EEENS5_IJS1I_SB_EEEEEEENS4_39AutoVectorizingCopyWithAssumedAlignmentILi128EEENS4_14SM90_TMA_STOREES1Z_S21_S21_EEEvvEEEEvNT_6ParamsE) ;  /* 0xffffff7002ac7950 */ /* 0x000fea0003c3ffff */
.L_x_171:
[----:B------:R-:W-:-:S00]  /*8d50*/  BRA `(.L_x_171) ;  /* 0xfffffffc00fc7947 */ /* 0x000fc0000383ffff */
[----:B------:R-:W-:-:S00]  /*8d60*/  NOP ;  /* 0x0000000000007918 */ /* 0x000fc00000000000 */
        /* <DEDUP_REMOVED lines=9> */
.L_x_172:


//--------------------- .nv.global.init           --------------------------
	.section	.nv.global.init,"aw",@progbits
.nv.global.init:
	.type		$str$27,@object
	.size		$str$27,($str$28 - $str$27)
$str$27:
        /*0000*/ 	.byte	0x28, 0x61, 0x64, 0x64, 0x72, 0x65, 0x73, 0x73, 0x20, 0x26, 0x20, 0x6d, 0x61, 0x73, 0x6b, 0x29
        /*0010*/ 	.byte	0x20, 0x3d, 0x3d, 0x20, 0x30, 0x00
	.type		$str$28,@object
	.size		$str$28,($str$26 - $str$28)
$str$28:
        /*0016*/ 	.byte	0x2f, 0x74, 0x6d, 0x70, 0x2f, 0x63, 0x75, 0x74, 0x6c, 0x61, 0x73, 0x73, 0x5f, 0x73, 0x77, 0x65
        /*0026*/ 	.byte	0x65, 0x70, 0x5f, 0x73, 0x72, 0x63, 0x2f, 0x69, 0x6e, 0x63, 0x6c, 0x75, 0x64, 0x65, 0x2f, 0x63
        /*0036*/ 	.byte	0x75, 0x74, 0x65, 0x2f, 0x70, 0x6f, 0x69, 0x6e, 0x74, 0x65, 0x72, 0x5f, 0x66, 0x6c, 0x61, 0x67
        /*0046*/ 	.byte	0x67, 0x65, 0x64, 0x2e, 0x68, 0x70, 0x70, 0x00
	.type		$str$26,@object
	.size		$str$26,($str$25 - $str$26)
$str$26:
        /*004e*/ 	.byte	0x2f, 0x74, 0x6d, 0x70, 0x2f, 0x63, 0x75, 0x74, 0x6c, 0x61, 0x73, 0x73, 0x5f, 0x73, 0x77, 0x65
        /*005e*/ 	.byte	0x65, 0x70, 0x5f, 0x73, 0x72, 0x63, 0x2f, 0x69, 0x6e, 0x63, 0x6c, 0x75, 0x64, 0x65, 0x2f, 0x63
        /*006e*/ 	.byte	0x75, 0x74, 0x65, 0x2f, 0x61, 0x74, 0x6f, 0x6d, 0x2f, 0x63, 0x6f, 0x70, 0x79, 0x5f, 0x74, 0x72
        /*007e*/ 	.byte	0x61, 0x69, 0x74, 0x73, 0x5f, 0x73, 0x6d, 0x31, 0x30, 0x30, 0x2e, 0x68, 0x70, 0x70, 0x00
	.type		$str$25,@object
	.size		$str$25,(__unnamed_1 - $str$25)
$str$25:
        /*008d*/ 	.byte	0x28, 0x28, 0x75, 0x69, 0x6e, 0x74, 0x33, 0x32, 0x5f, 0x74, 0x28, 0x74, 0x68, 0x72, 0x65, 0x61
        /*009d*/ 	.byte	0x64, 0x49, 0x64, 0x78, 0x2e, 0x78, 0x29, 0x20, 0x2f, 0x20, 0x33, 0x32, 0x29, 0x20, 0x25, 0x20
        /*00ad*/ 	.byte	0x34, 0x29, 0x20, 0x3d, 0x3d, 0x20, 0x28, 0x28, 0x28, 0x74, 0x6d, 0x65, 0x6d, 0x5f, 0x61, 0x64
        /*00bd*/ 	.byte	0x64, 0x72, 0x20, 0x3e, 0x3e, 0x20, 0x31, 0x36, 0x29, 0x20, 0x2f, 0x20, 0x33, 0x32, 0x29, 0x20
        /*00cd*/ 	.byte	0x25, 0x20, 0x34, 0x29, 0x00
	.type		__unnamed_1,@object
	.size		__unnamed_1,(__unnamed_2 - __unnamed_1)
__unnamed_1:
        /*00d2*/ 	.byte	0x61, 0x75, 0x74, 0x6f, 0x20, 0x63, 0x75, 0x74, 0x65, 0x3a, 0x3a, 0x61, 0x73, 0x5f, 0x70, 0x6f
        /* <DEDUP_REMOVED lines=24> */
        /*0262*/ 	.byte	0x3e, 0x3e, 0x3e, 0x3e, 0x5d, 0x00
	.type		__unnamed_2,@object
	.size		__unnamed_2,(.L_2 - __unnamed_2)
__unnamed_2:
        /* <DEDUP_REMOVED lines=42> */
        /*0508*/ 	.byte	0x3e, 0x3e, 0x5d, 0x00
.L_2:


//--------------------- .nv.shared._ZN7cutlass13device_kernelINS_4gemm6kernel13GemmUniversalIN4cute5tupleIJiiiiEEENS1_10collective13CollectiveMmaINS1_35MainloopSm100TmaUmmaWarpSpecializedILi7ELi2ELi4ENS5_IJNS4_1CILi1EEESB_SB_EEEEENS5_IJNSA_ILi128EEENSA_ILi96EEENSA_ILi64EEEEEENS_6half_tENS5_IJlSB_lEEESI_SJ_NS4_8TiledMMAINS4_8MMA_AtomIJNS4_20SM100_MMA_F16BF16_SSISI_SI_fLi128ELi96ELNS4_4UMMA5MajorE0ELSO_0ELNSN_7ScaleInE0ELSP_0EEEEEENS4_6LayoutISC_NS5_IJNSA_ILi0EEEST_ST_EEEEENS5_IJNS4_10UnderscoreESW_SW_EEEEENS4_13SM90_TMA_LOADENS4_14ComposedLayoutINS4_7SwizzleILi3ELi4ELi3EEENS4_18smem_ptr_flag_bitsILi16EEENSS_INS5_IJNSA_ILi8EEESG_EEENS5_IJSG_SB_EEEEEEEvNS4_8identityESZ_S19_vS1A_EENS_8epilogue10collective18CollectiveEpilogueINS1C_23Sm100TmaWarpSpecializedILi3ELi2ELi32ELb1ELb0EEEJSH_NS5_IJNSS_ISE_SB_EENSS_INSA_ILi32EEESB_EEEEESI_SJ_SI_SJ_NS1C_6fusion15FusionCallbacksIS1G_NS1L_17LinearCombinationISI_fSI_fLNS_15FloatRoundStyleE2EEESH_S1K_JEEENS4_5SM1004TMEM4LOAD26SM100_TMEM_LOAD_32dp32b32xESZ_NS10_INS11_ILi2ELi4ELi3EEES14_NSS_INS5_IJS15_S1I_EEENS5_IJS1I_SB_EEEEEEENS4_39AutoVectorizingCopyWithAssumedAlignmentILi128EEENS4_14SM90_TMA_STOREES1Z_S21_S21_EEEvvEEEEvNT_6ParamsE --------------------------
	.section	.nv.shared._ZN7cutlass13device_kernelINS_4gemm6kernel13GemmUniversalIN4cute5tupleIJiiiiEEENS1_10collective13CollectiveMmaINS1_35MainloopSm100TmaUmmaWarpSpecializedILi7ELi2ELi4ENS5_IJNS4_1CILi1EEESB_SB_EEEEENS5_IJNSA_ILi128EEENSA_ILi96EEENSA_ILi64EEEEEENS_6half_tENS5_IJlSB_lEEESI_SJ_NS4_8TiledMMAINS4_8MMA_AtomIJNS4_20SM100_MMA_F16BF16_SSISI_SI_fLi128ELi96ELNS4_4UMMA5MajorE0ELSO_0ELNSN_7ScaleInE0ELSP_0EEEEEENS4_6LayoutISC_NS5_IJNSA_ILi0EEEST_ST_EEEEENS5_IJNS4_10UnderscoreESW_SW_EEEEENS4_13SM90_TMA_LOADENS4_14ComposedLayoutINS4_7SwizzleILi3ELi4ELi3EEENS4_18smem_ptr_flag_bitsILi16EEENSS_INS5_IJNSA_ILi8EEESG_EEENS5_IJSG_SB_EEEEEEEvNS4_8identityESZ_S19_vS1A_EENS_8epilogue10collective18CollectiveEpilogueINS1C_23Sm100TmaWarpSpecializedILi3ELi2ELi32ELb1ELb0EEEJSH_NS5_IJNSS_ISE_SB_EENSS_INSA_ILi32EEESB_EEEEESI_SJ_SI_SJ_NS1C_6fusion15FusionCallbacksIS1G_NS1L_17LinearCombinationISI_fSI_fLNS_15FloatRoundStyleE2EEESH_S1K_JEEENS4_5SM1004TMEM4LOAD26SM100_TMEM_LOAD_32dp32b32xESZ_NS10_INS11_ILi2ELi4ELi3EEES14_NSS_INS5_IJS15_S1I_EEENS5_IJS1I_SB_EEEEEEENS4_39AutoVectorizingCopyWithAssumedAlignmentILi128EEENS4_14SM90_TMA_STOREES1Z_S21_S21_EEEvvEEEEvNT_6ParamsE,"aw",@nobits
	.sectionflags	@""
	.align	16
	.zero		1024


//--------------------- .nv.shared.reserved.0     --------------------------
	.section	.nv.shared.reserved.0,"aw",@nobits
	.weak		__nv_reservedSMEM_offset_0_alias
	.size		__nv_reservedSMEM_offset_0_alias, 0, 64
	.other		__nv_reservedSMEM_offset_0_alias,@"STO_CUDA_RESERVED_SHARED STV_DEFAULT"
__nv_reservedSMEM_offset_0_alias:
	.zero		0
.nv.shared.reserved.0:
	.zero		64
	.weak		__nv_reservedSMEM_tcgen05_partition
	.type		__nv_reservedSMEM_tcgen05_partition,@object
	.size		__nv_reservedSMEM_tcgen05_partition,(.L_0 - __nv_reservedSMEM_tcgen05_partition)
__nv_reservedSMEM_tcgen05_partition:
	.zero		32
.L_0:


//--------------------- .nv.global                --------------------------
	.section	.nv.global,"aw",@nobits
.nv.global:
	.type		_ZN39_INTERNAL_e56061b3_4_k_cu_ea843934_97264cute1_E,@object
	.size		_ZN39_INTERNAL_e56061b3_4_k_cu_ea843934_97264cute1_E,(_ZN39_INTERNAL_e56061b3_4_k_cu_ea843934_97264cuda3std3__45__cpo6cbeginE - _ZN39_INTERNAL_e56061b3_4_k_cu_ea843934_97264cute1_E)
_ZN39_INTERNAL_e56061b3_4_k_cu_ea843934_97264cute1_E:
	.zero		1
	.type		_ZN39_INTERNAL_e56061b3_4_k_cu_ea843934_97264cuda3std3__45__cpo6cbeginE,@object
	.size		_ZN39_INTERNAL_e56061b3_4_k_cu_ea843934_97264cuda3std3__45__cpo6cbeginE,(_ZN39_INTERNAL_e56061b3_4_k_cu_ea843934_97264cuda3std3__48in_placeE - _ZN39_INTERNAL_e56061b3_4_k_cu_ea843934_97264cuda3std3__45__cpo6cbeginE)
_ZN39_INTERNAL_e56061b3_4_k_cu_ea843934_97264cuda3std3__45__cpo6cbeginE:
	.zero		1
	.type		_ZN39_INTERNAL_e56061b3_4_k_cu_ea843934_97264cuda3std3__48in_placeE,@object
	.size		_ZN39_INTERNAL_e56061b3_4_k_cu_ea843934_97264cuda3std3__48in_placeE,(_ZN39_INTERNAL_e56061b3_4_k_cu_ea843934_97264cuda3std6ranges3__45__cpo9iter_moveE - _ZN39_INTERNAL_e56061b3_4_k_cu_ea843934_97264cuda3std3__48in_placeE)
_ZN39_INTERNAL_e56061b3_4_k_cu_ea843934_97264cuda3std3__48in_placeE:
	.zero		1
	.type		_ZN39_INTERNAL_e56061b3_4_k_cu_ea843934_97264cuda3std6ranges3__45__cpo9iter_moveE,@object
	.size		_ZN39_INTERNAL_e56061b3_4_k_cu_ea843934_97264cuda3std6ranges3__45__cpo9iter_moveE,(_ZN39_INTERNAL_e56061b3_4_k_cu_ea843934_97264cuda3std3__45__cpo5beginE - _ZN39_INTERNAL_e56061b3_4_k_cu_ea843934_97264cuda3std6ranges3__45__cpo9iter_moveE)
_ZN39_INTERNAL_e56061b3_4_k_cu_ea843934_97264cuda3std6ranges3__45__cpo9iter_moveE:
	.zero		1
	.type		_ZN39_INTERNAL_e56061b3_4_k_cu_ea843934_97264cuda3std3__45__cpo5beginE,@object
	.size		_ZN39_INTERNAL_e56061b3_4_k_cu_ea843934_97264cuda3std3__45__cpo5beginE,(_ZN39_INTERNAL_e56061b3_4_k_cu_ea843934_97264cuda3std3__441_GLOBAL__N__e56061b3_4_k_cu_ea843934_97266ignoreE - _ZN39_INTERNAL_e56061b3_4_k_cu_ea843934_97264cuda3std3__45__cpo5beginE)
_ZN39_INTERNAL_e56061b3_4_k_cu_ea843934_97264cuda3std3__45__cpo5beginE:
	.zero		1
	.type		_ZN39_INTERNAL_e56061b3_4_k_cu_ea843934_97264cuda3std3__441_GLOBAL__N__e56061b3_4_k_cu_ea843934_97266ignoreE,@object
	.size		_ZN39_INTERNAL_e56061b3_4_k_cu_ea843934_97264cuda3std3__441_GLOBAL__N__e56061b3_4_k_cu_ea843934_97266ignoreE,(_ZN39_INTERNAL_e56061b3_4_k_cu_ea843934_97264cute7productE - _ZN39_INTERNAL_e56061b3_4_k_cu_ea843934_97264cuda3std3__441_GLOBAL__N__e56061b3_4_k_cu_ea843934_97266ignoreE)
_ZN39_INTERNAL_e56061b3_4_k_cu_ea843934_97264cuda3std3__441_GLOBAL__N__e56061b3_4_k_cu_ea843934_97266ignoreE:
	.zero		1
	.type		_ZN39_INTERNAL_e56061b3_4_k_cu_ea843934_97264cute7productE,@object
	.size		_ZN39_INTERNAL_e56061b3_4_k_cu_ea843934_97264cute7productE,(_ZN39_INTERNAL_e56061b3_4_k_cu_ea843934_97264cuda3std3__45__cpo3endE - _ZN39_INTERNAL_e56061b3_4_k_cu_ea843934_97264cute7productE)
_ZN39_INTERNAL_e56061b3_4_k_cu_ea843934_97264cute7productE:
	.zero		1
	.type		_ZN39_INTERNAL_e56061b3_4_k_cu_ea843934_97264cuda3std3__45__cpo3endE,@object
	.size		_ZN39_INTERNAL_e56061b3_4_k_cu_ea843934_97264cuda3std3__45__cpo3endE,(_ZN39_INTERNAL_e56061b3_4_k_cu_ea843934_97264cuda3std3__419piecewise_constructE - _ZN39_INTERNAL_e56061b3_4_k_cu_ea843934_97264cuda3std3__45__cpo3endE)
_ZN39_INTERNAL_e56061b3_4_k_cu_ea843934_97264cuda3std3__45__cpo3endE:
	.zero		1
	.type		_ZN39_INTERNAL_e56061b3_4_k_cu_ea843934_97264cuda3std3__419piecewise_constructE,@object
	.size		_ZN39_INTERNAL_e56061b3_4_k_cu_ea843934_97264cuda3std3__419piecewise_constructE,(_ZN39_INTERNAL_e56061b3_4_k_cu_ea843934_97264cuda3std3__45__cpo4cendE - _ZN39_INTERNAL_e56061b3_4_k_cu_ea843934_97264cuda3std3__419piecewise_constructE)
_ZN39_INTERNAL_e56061b3_4_k_cu_ea843934_97264cuda3std3__419piecewise_constructE:
	.zero		1
	.type		_ZN39_INTERNAL_e56061b3_4_k_cu_ea843934_97264cuda3std3__45__cpo4cendE,@object
	.size		_ZN39_INTERNAL_e56061b3_4_k_cu_ea843934_97264cuda3std3__45__cpo4cendE,(_ZN39_INTERNAL_e56061b3_4_k_cu_ea843934_97264cuda3std6ranges3__45__cpo4swapE - _ZN39_INTERNAL_e56061b3_4_k_cu_ea843934_97264cuda3std3__45__cpo4cendE)
_ZN39_INTERNAL_e56061b3_4_k_cu_ea843934_97264cuda3std3__45__cpo4cendE:
	.zero		1
	.type		_ZN39_INTERNAL_e56061b3_4_k_cu_ea843934_97264cuda3std6ranges3__45__cpo4swapE,@object
	.size		_ZN39_INTERNAL_e56061b3_4_k_cu_ea843934_97264cuda3std6ranges3__45__cpo4swapE,(.L_10 - _ZN39_INTERNAL_e56061b3_4_k_cu_ea843934_97264cuda3std6ranges3__45__cpo4swapE)
_ZN39_INTERNAL_e56061b3_4_k_cu_ea843934_97264cuda3std6ranges3__45__cpo4swapE:
	.zero		1
.L_10:


//--------------------- .nv.constant0._ZN7cutlass13device_kernelINS_4gemm6kernel13GemmUniversalIN4cute5tupleIJiiiiEEENS1_10collective13CollectiveMmaINS1_35MainloopSm100TmaUmmaWarpSpecializedILi7ELi2ELi4ENS5_IJNS4_1CILi1EEESB_SB_EEEEENS5_IJNSA_ILi128EEENSA_ILi96EEENSA_ILi64EEEEEENS_6half_tENS5_IJlSB_lEEESI_SJ_NS4_8TiledMMAINS4_8MMA_AtomIJNS4_20SM100_MMA_F16BF16_SSISI_SI_fLi128ELi96ELNS4_4UMMA5MajorE0ELSO_0ELNSN_7ScaleInE0ELSP_0EEEEEENS4_6LayoutISC_NS5_IJNSA_ILi0EEEST_ST_EEEEENS5_IJNS4_10UnderscoreESW_SW_EEEEENS4_13SM90_TMA_LOADENS4_14ComposedLayoutINS4_7SwizzleILi3ELi4ELi3EEENS4_18smem_ptr_flag_bitsILi16EEENSS_INS5_IJNSA_ILi8EEESG_EEENS5_IJSG_SB_EEEEEEEvNS4_8identityESZ_S19_vS1A_EENS_8epilogue10collective18CollectiveEpilogueINS1C_23Sm100TmaWarpSpecializedILi3ELi2ELi32ELb1ELb0EEEJSH_NS5_IJNSS_ISE_SB_EENSS_INSA_ILi32EEESB_EEEEESI_SJ_SI_SJ_NS1C_6fusion15FusionCallbacksIS1G_NS1L_17LinearCombinationISI_fSI_fLNS_15FloatRoundStyleE2EEESH_S1K_JEEENS4_5SM1004TMEM4LOAD26SM100_TMEM_LOAD_32dp32b32xESZ_NS10_INS11_ILi2ELi4ELi3EEES14_NSS_INS5_IJS15_S1I_EEENS5_IJS1I_SB_EEEEEEENS4_39AutoVectorizingCopyWithAssumedAlignmentILi128EEENS4_14SM90_TMA_STOREES1Z_S21_S21_EEEvvEEEEvNT_6ParamsE --------------------------
	.section	.nv.constant0._ZN7cutlass13device_kernelINS_4gemm6kernel13GemmUniversalIN4cute5tupleIJiiiiEEENS1_10collective13CollectiveMmaINS1_35MainloopSm100TmaUmmaWarpSpecializedILi7ELi2ELi4ENS5_IJNS4_1CILi1EEESB_SB_EEEEENS5_IJNSA_ILi128EEENSA_ILi96EEENSA_ILi64EEEEEENS_6half_tENS5_IJlSB_lEEESI_SJ_NS4_8TiledMMAINS4_8MMA_AtomIJNS4_20SM100_MMA_F16BF16_SSISI_SI_fLi128ELi96ELNS4_4UMMA5MajorE0ELSO_0ELNSN_7ScaleInE0ELSP_0EEEEEENS4_6LayoutISC_NS5_IJNSA_ILi0EEEST_ST_EEEEENS5_IJNS4_10UnderscoreESW_SW_EEEEENS4_13SM90_TMA_LOADENS4_14ComposedLayoutINS4_7SwizzleILi3ELi4ELi3EEENS4_18smem_ptr_flag_bitsILi16EEENSS_INS5_IJNSA_ILi8EEESG_EEENS5_IJSG_SB_EEEEEEEvNS4_8identityESZ_S19_vS1A_EENS_8epilogue10collective18CollectiveEpilogueINS1C_23Sm100TmaWarpSpecializedILi3ELi2ELi32ELb1ELb0EEEJSH_NS5_IJNSS_ISE_SB_EENSS_INSA_ILi32EEESB_EEEEESI_SJ_SI_SJ_NS1C_6fusion15FusionCallbacksIS1G_NS1L_17LinearCombinationISI_fSI_fLNS_15FloatRoundStyleE2EEESH_S1K_JEEENS4_5SM1004TMEM4LOAD26SM100_TMEM_LOAD_32dp32b32xESZ_NS10_INS11_ILi2ELi4ELi3EEES14_NSS_INS5_IJS15_S1I_EEENS5_IJS1I_SB_EEEEEEENS4_39AutoVectorizingCopyWithAssumedAlignmentILi128EEENS4_14SM90_TMA_STOREES1Z_S21_S21_EEEvvEEEEvNT_6ParamsE,"a",@progbits
	.sectionflags	@""
	.align	4
.nv.constant0._ZN7cutlass13device_kernelINS_4gemm6kernel13GemmUniversalIN4cute5tupleIJiiiiEEENS1_10collective13CollectiveMmaINS1_35MainloopSm100TmaUmmaWarpSpecializedILi7ELi2ELi4ENS5_IJNS4_1CILi1EEESB_SB_EEEEENS5_IJNSA_ILi128EEENSA_ILi96EEENSA_ILi64EEEEEENS_6half_tENS5_IJlSB_lEEESI_SJ_NS4_8TiledMMAINS4_8MMA_AtomIJNS4_20SM100_MMA_F16BF16_SSISI_SI_fLi128ELi96ELNS4_4UMMA5MajorE0ELSO_0ELNSN_7ScaleInE0ELSP_0EEEEEENS4_6LayoutISC_NS5_IJNSA_ILi0EEEST_ST_EEEEENS5_IJNS4_10UnderscoreESW_SW_EEEEENS4_13SM90_TMA_LOADENS4_14ComposedLayoutINS4_7SwizzleILi3ELi4ELi3EEENS4_18smem_ptr_flag_bitsILi16EEENSS_INS5_IJNSA_ILi8EEESG_EEENS5_IJSG_SB_EEEEEEEvNS4_8identityESZ_S19_vS1A_EENS_8epilogue10collective18CollectiveEpilogueINS1C_23Sm100TmaWarpSpecializedILi3ELi2ELi32ELb1ELb0EEEJSH_NS5_IJNSS_ISE_SB_EENSS_INSA_ILi32EEESB_EEEEESI_SJ_SI_SJ_NS1C_6fusion15FusionCallbacksIS1G_NS1L_17LinearCombinationISI_fSI_fLNS_15FloatRoundStyleE2EEESH_S1K_JEEENS4_5SM1004TMEM4LOAD26SM100_TMEM_LOAD_32dp32b32xESZ_NS10_INS11_ILi2ELi4ELi3EEES14_NSS_INS5_IJS15_S1I_EEENS5_IJS1I_SB_EEEEEEENS4_39AutoVectorizingCopyWithAssumedAlignmentILi128EEENS4_14SM90_TMA_STOREES1Z_S21_S21_EEEvvEEEEvNT_6ParamsE:
	.zero		2944


//--------------------- SYMBOLS --------------------------

	.type		.nv.reservedSmem.offset0,@object
	.size		.nv.reservedSmem.offset0,0x4
	.type		.nv.reservedSmem.cap,@object
	.size		.nv.reservedSmem.cap,0x4
	.type		__assertfail,@function
